	.target	sm_90a

	.elftype	@"ET_EXEC"


//--------------------- .note.nv.tkinfo           --------------------------
	.section	.note.nv.tkinfo,"",@"SHT_NOTE"
	.sectionflags	@"SHF_NOTE_NV_TKINFO"
	.tkinfo
        /*0018*/ 	.word	0x00000002
        /*0030*/ 	.string	""
        /*0030*/ 	.string	"ptxas"
        /*0030*/ 	.string	"Cuda compilation tools, release 13.0, V13.0.88"
        /*0030*/ 	.string	"Build cuda_13.0.r13.0/compiler.36424714_0"
        /*0030*/ 	.string	"-v  -suppress-debug-info  -lineinfo  -arch sm_90a "



//--------------------- .note.nv.cuinfo           --------------------------
	.section	.note.nv.cuinfo,"",@"SHT_NOTE"
	.sectionflags	@"SHF_NOTE_NV_CUINFO"
        /*0018*/ 	.short	0x0002
        /*001a*/ 	.short	0x005a
        /*001c*/ 	.short	0x0082
	.zero		2


//--------------------- .nv.info                  --------------------------
	.section	.nv.info,"",@"SHT_CUDA_INFO"
	.align	4


	//----- nvinfo : EIATTR_REGCOUNT
	.align		4
        /*0000*/ 	.byte	0x04, 0x2f
        /*0002*/ 	.short	(.L_1 - .L_0)
	.align		4
.L_0:
        /*0004*/ 	.word	index@(gluon_wgmma)
        /*0008*/ 	.word	0x000000ff


	//----- nvinfo : EIATTR_FRAME_SIZE
	.align		4
.L_1:
        /*000c*/ 	.byte	0x04, 0x11
        /*000e*/ 	.short	(.L_3 - .L_2)
	.align		4
.L_2:
        /*0010*/ 	.word	index@(gluon_wgmma)
        /*0014*/ 	.word	0x00000200


	//----- nvinfo : EIATTR_MIN_STACK_SIZE
	.align		4
.L_3:
        /*0018*/ 	.byte	0x04, 0x12
        /*001a*/ 	.short	(.L_5 - .L_4)
	.align		4
.L_4:
        /*001c*/ 	.word	index@(gluon_wgmma)
        /*0020*/ 	.word	0x00000200
.L_5:


//--------------------- .nv.compat                --------------------------
	.section	.nv.compat,"",@"SHT_CUDA_COMPAT_INFO"
	.align	4
        /*0000*/ 	.byte	0x02, 0x09, 0x01, 0x00, 0x02, 0x02, 0x04, 0x00, 0x02, 0x05, 0x05, 0x00, 0x03, 0x07, 0x01, 0x01
        /*0010*/ 	.byte	0x02, 0x03, 0x03, 0x00, 0x02, 0x06, 0x01, 0x00, 0x04, 0x0b, 0x08, 0x00, 0x00, 0x00, 0x00, 0x00
        /*0020*/ 	.byte	0x00, 0x00, 0x00, 0x00


//--------------------- .nv.info.gluon_wgmma      --------------------------
	.section	.nv.info.gluon_wgmma,"",@"SHT_CUDA_INFO"
	.sectionflags	@""
	.align	4


	//----- nvinfo : EIATTR_CUDA_API_VERSION
	.align		4
        /*0000*/ 	.byte	0x04, 0x37
        /*0002*/ 	.short	(.L_7 - .L_6)
.L_6:
        /*0004*/ 	.word	0x00000082


	//----- nvinfo : EIATTR_KPARAM_INFO
	.align		4
.L_7:
        /*0008*/ 	.byte	0x04, 0x17
        /*000a*/ 	.short	(.L_9 - .L_8)
.L_8:
        /*000c*/ 	.word	0x00000000
        /*0010*/ 	.short	0x000a
        /*0012*/ 	.short	0x0048
        /*0014*/ 	.byte	0x00, 0xf4, 0x21, 0x00


	//----- nvinfo : EIATTR_KPARAM_INFO
	.align		4
.L_9:
        /*0018*/ 	.byte	0x04, 0x17
        /*001a*/ 	.short	(.L_11 - .L_10)
.L_10:
        /*001c*/ 	.word	0x00000000
        /*0020*/ 	.short	0x0009
        /*0022*/ 	.short	0x0040
        /*0024*/ 	.byte	0x00, 0xf4, 0x21, 0x00


	//----- nvinfo : EIATTR_KPARAM_INFO
	.align		4
.L_11:
        /*0028*/ 	.byte	0x04, 0x17
        /*002a*/ 	.short	(.L_13 - .L_12)
.L_12:
        /*002c*/ 	.word	0x00000000
        /*0030*/ 	.short	0x0008
        /*0032*/ 	.short	0x0038
        /*0034*/ 	.byte	0x00, 0xf0, 0x21, 0x00


	//----- nvinfo : EIATTR_KPARAM_INFO
	.align		4
.L_13:
        /*0038*/ 	.byte	0x04, 0x17
        /*003a*/ 	.short	(.L_15 - .L_14)
.L_14:
        /*003c*/ 	.word	0x00000000
        /*0040*/ 	.short	0x0007
        /*0042*/ 	.short	0x0030
        /*0044*/ 	.byte	0x00, 0xf0, 0x21, 0x00


	//----- nvinfo : EIATTR_KPARAM_INFO
	.align		4
.L_15:
        /*0048*/ 	.byte	0x04, 0x17
        /*004a*/ 	.short	(.L_17 - .L_16)
.L_16:
        /*004c*/ 	.word	0x00000000
        /*0050*/ 	.short	0x0006
        /*0052*/ 	.short	0x0028
        /*0054*/ 	.byte	0x00, 0xf0, 0x21, 0x00


	//----- nvinfo : EIATTR_KPARAM_INFO
	.align		4
.L_17:
        /*0058*/ 	.byte	0x04, 0x17
        /*005a*/ 	.short	(.L_19 - .L_18)
.L_18:
        /*005c*/ 	.word	0x00000000
        /*0060*/ 	.short	0x0005
        /*0062*/ 	.short	0x0020
        /*0064*/ 	.byte	0x00, 0xf0, 0x11, 0x00


	//----- nvinfo : EIATTR_KPARAM_INFO
	.align		4
.L_19:
        /*0068*/ 	.byte	0x04, 0x17
        /*006a*/ 	.short	(.L_21 - .L_20)
.L_20:
        /*006c*/ 	.word	0x00000000
        /*0070*/ 	.short	0x0004
        /*0072*/ 	.short	0x001c
        /*0074*/ 	.byte	0x00, 0xf0, 0x11, 0x00


	//----- nvinfo : EIATTR_KPARAM_INFO
	.align		4
.L_21:
        /*0078*/ 	.byte	0x04, 0x17
        /*007a*/ 	.short	(.L_23 - .L_22)
.L_22:
        /*007c*/ 	.word	0x00000000
        /*0080*/ 	.short	0x0003
        /*0082*/ 	.short	0x0018
        /*0084*/ 	.byte	0x00, 0xf0, 0x11, 0x00


	//----- nvinfo : EIATTR_KPARAM_INFO
	.align		4
.L_23:
        /*0088*/ 	.byte	0x04, 0x17
        /*008a*/ 	.short	(.L_25 - .L_24)
.L_24:
        /*008c*/ 	.word	0x00000000
        /*0090*/ 	.short	0x0002
        /*0092*/ 	.short	0x0010
        /*0094*/ 	.byte	0x00, 0xf4, 0x21, 0x00


	//----- nvinfo : EIATTR_KPARAM_INFO
	.align		4
.L_25:
        /*0098*/ 	.byte	0x04, 0x17
        /*009a*/ 	.short	(.L_27 - .L_26)
.L_26:
        /*009c*/ 	.word	0x00000000
        /*00a0*/ 	.short	0x0001
        /*00a2*/ 	.short	0x0008
        /*00a4*/ 	.byte	0x00, 0xf4, 0x21, 0x00


	//----- nvinfo : EIATTR_KPARAM_INFO
	.align		4
.L_27:
        /*00a8*/ 	.byte	0x04, 0x17
        /*00aa*/ 	.short	(.L_29 - .L_28)
.L_28:
        /*00ac*/ 	.word	0x00000000
        /*00b0*/ 	.short	0x0000
        /*00b2*/ 	.short	0x0000
        /*00b4*/ 	.byte	0x00, 0xf4, 0x21, 0x00


	//----- nvinfo : EIATTR_SPARSE_MMA_MASK
	.align		4
.L_29:
        /*00b8*/ 	.byte	0x03, 0x50
        /*00ba*/ 	.short	0x0000


	//----- nvinfo : EIATTR_MAXREG_COUNT
	.align		4
        /*00bc*/ 	.byte	0x03, 0x1b
        /*00be*/ 	.short	0x00ff


	//----- nvinfo : EIATTR_NUM_BARRIERS
	.align		4
        /*00c0*/ 	.byte	0x02, 0x4c
        /*00c2*/ 	.byte	0x01
	.zero		1


	//----- nvinfo : EIATTR_ANNOTATIONS
	.align		4
        /*00c4*/ 	.byte	0x04, 0x55
        /*00c6*/ 	.short	(.L_31 - .L_30)


	//   ....[0]....
.L_30:
        /*00c8*/ 	.word	0x00000001
        /*00cc*/ 	.byte	0x70, 0x11, 0x00, 0x00, 0x01, 0x00, 0x00, 0x00, 0xb0, 0x11, 0x00, 0x00, 0x01, 0x00, 0x00, 0x00
        /* <DEDUP_REMOVED lines=162> */
        /*0afc*/ 	.byte	0x70, 0x3a, 0x00, 0x00, 0x01, 0x00, 0x00, 0x00, 0x90, 0x3a, 0x00, 0x00


	//----- nvinfo : EIATTR_MERCURY_ISA_VERSION
	.align		4
.L_31:
        /*0b08*/ 	.byte	0x03, 0x5f
        /*0b0a*/ 	.short	0x0101


	//----- nvinfo : EIATTR_INT_WARP_WIDE_INSTR_OFFSETS
	.align		4
        /*0b0c*/ 	.byte	0x04, 0x31
        /*0b0e*/ 	.short	(.L_33 - .L_32)


	//   ....[0]....
.L_32:
        /*0b10*/ 	.word	0x00001c30


	//   ....[1]....
        /*0b14*/ 	.word	0x00001c50


	//   ....[2]....
        /*0b18*/ 	.word	0x00001d00


	//   ....[3]....
        /*0b1c*/ 	.word	0x000028a0


	//   ....[4]....
        /*0b20*/ 	.word	0x000028b0


	//   ....[5]....
        /*0b24*/ 	.word	0x00002920


	//   ....[6]....
        /*0b28*/ 	.word	0x00002930


	//   ....[7]....
        /*0b2c*/ 	.word	0x00003cb0


	//   ....[8]....
        /*0b30*/ 	.word	0x00003cd0


	//----- nvinfo : EIATTR_COOP_GROUP_MASK_REGIDS
	.align		4
.L_33:
        /*0b34*/ 	.byte	0x04, 0x29
        /*0b36*/ 	.short	(.L_35 - .L_34)


	//   ....[0]....
.L_34:
        /*0b38*/ 	.word	0xffffffff


	//   ....[1]....
        /*0b3c*/ 	.word	0xffffffff


	//   ....[2]....
        /*0b40*/ 	.word	0xffffffff


	//----- nvinfo : EIATTR_COOP_GROUP_INSTR_OFFSETS
	.align		4
.L_35:
        /*0b44*/ 	.byte	0x04, 0x28
        /*0b46*/ 	.short	(.L_37 - .L_36)


	//   ....[0]....
.L_36:
        /*0b48*/ 	.word	0x00000160


	//   ....[1]....
        /*0b4c*/ 	.word	0x00000710


	//   ....[2]....
        /*0b50*/ 	.word	0x00000d00


	//----- nvinfo : EIATTR_MBARRIER_INSTR_OFFSETS
	.align		4
.L_37:
        /*0b54*/ 	.byte	0x04, 0x39
        /*0b56*/ 	.short	(.L_39 - .L_38)


	//   ....[0]....
.L_38:
        /*0b58*/ 	.word	0x00001d90
        /*0b5c*/ 	.word	0x000000ff
        /*0b60*/ 	.word	0x0000c000
        /*0b64*/ 	.short	0x0100
        /*0b66*/ 	.byte	0x18
	.zero		1


	//   ....[1]....
        /*0b68*/ 	.word	0x00001db0
        /*0b6c*/ 	.word	0x000000ff
        /*0b70*/ 	.word	0x0000c008
        /*0b74*/ 	.short	0x0100
        /*0b76*/ 	.byte	0x18
	.zero		1


	//   ....[2]....
        /*0b78*/ 	.word	0x000029e0
        /*0b7c*/ 	.word	0x000000ff
        /*0b80*/ 	.word	0x0000c000
        /*0b84*/ 	.short	0x010a
        /*0b86*/ 	.byte	0x12
	.zero		1


	//   ....[3]....
        /*0b88*/ 	.word	0x000035f0
        /*0b8c*/ 	.word	0x000000ff
        /*0b90*/ 	.word	0x0000c000
        /*0b94*/ 	.short	0x0108
        /*0b96*/ 	.byte	0x18
	.zero		1


	//   ....[4]....
        /*0b98*/ 	.word	0x00003670
        /*0b9c*/ 	.word	0x000000ff
        /*0ba0*/ 	.word	0x0000c008
        /*0ba4*/ 	.short	0x0108
        /*0ba6*/ 	.byte	0x18
	.zero		1


	//   ....[5]....
        /*0ba8*/ 	.word	0x000046a0
        /*0bac*/ 	.word	0x000000ff
        /*0bb0*/ 	.word	0x0000c000
        /*0bb4*/ 	.short	0x010a
        /*0bb6*/ 	.byte	0x12
	.zero		1


	//----- nvinfo : EIATTR_NUM_MBARRIERS
	.align		4
.L_39:
        /*0bb8*/ 	.byte	0x03, 0x38
        /*0bba*/ 	.short	0x0002


	//----- nvinfo : EIATTR_EXIT_INSTR_OFFSETS
	.align		4
        /*0bbc*/ 	.byte	0x04, 0x1c
        /*0bbe*/ 	.short	(.L_41 - .L_40)


	//   ....[0]....
.L_40:
        /*0bc0*/ 	.word	0x00004690


	//----- nvinfo : EIATTR_REQNTID
	.align		4
.L_41:
        /*0bc4*/ 	.byte	0x04, 0x10
        /*0bc6*/ 	.short	(.L_43 - .L_42)
.L_42:
        /*0bc8*/ 	.word	0x00000080
        /*0bcc*/ 	.word	0x00000001
        /*0bd0*/ 	.word	0x00000001


	//----- nvinfo : EIATTR_CRS_STACK_SIZE
	.align		4
.L_43:
        /*0bd4*/ 	.byte	0x04, 0x1e
        /*0bd6*/ 	.short	(.L_45 - .L_44)
.L_44:
        /*0bd8*/ 	.word	0x00000000


	//----- nvinfo : EIATTR_CBANK_PARAM_SIZE
	.align		4
.L_45:
        /*0bdc*/ 	.byte	0x03, 0x19
        /*0bde*/ 	.short	0x0050


	//----- nvinfo : EIATTR_PARAM_CBANK
	.align		4
        /*0be0*/ 	.byte	0x04, 0x0a
        /*0be2*/ 	.short	(.L_47 - .L_46)
	.align		4
.L_46:
        /*0be4*/ 	.word	index@(.nv.constant0.gluon_wgmma)
        /*0be8*/ 	.short	0x0210
        /*0bea*/ 	.short	0x0050


	//----- nvinfo : EIATTR_SW_WAR
	.align		4
.L_47:
        /*0bec*/ 	.byte	0x04, 0x36
        /*0bee*/ 	.short	(.L_49 - .L_48)
.L_48:
        /*0bf0*/ 	.word	0x00000008
.L_49:


//--------------------- .nv.callgraph             --------------------------
	.section	.nv.callgraph,"",@"SHT_CUDA_CALLGRAPH"
	.align	4
	.sectionentsize	8
	.align		4
        /*0000*/ 	.word	0x00000000
	.align		4
        /*0004*/ 	.word	0xffffffff
	.align		4
        /*0008*/ 	.word	0x00000000
	.align		4
        /*000c*/ 	.word	0xfffffffe
	.align		4
        /*0010*/ 	.word	0x00000000
	.align		4
        /*0014*/ 	.word	0xfffffffd
	.align		4
        /*0018*/ 	.word	0x00000000
	.align		4
        /*001c*/ 	.word	0xfffffffc


//--------------------- .text.gluon_wgmma         --------------------------
	.section	.text.gluon_wgmma,"ax",@progbits
	.align	128
        .global         gluon_wgmma
        .type           gluon_wgmma,@function
        .size           gluon_wgmma,(.L_x_52 - gluon_wgmma)
        .other          gluon_wgmma,@"STO_CUDA_ENTRY STV_DEFAULT"
gluon_wgmma:
.text.gluon_wgmma:
[----:B------:R-:W1:Y:S01]  /*0000*/  LDC R1, c[0x0][0x28] ;  /* 0x00000a00ff017b82 */ /* 0x000e620000000800 */
[----:B------:R-:W2:Y:S07]  /*0010*/  S2R R3, SR_TID.X ;  /* 0x0000000000037919 */ /* 0x000eae0000002100 */
[----:B------:R-:W3:Y:S01]  /*0020*/  S2UR UR4, SR_CgaCtaId ;  /* 0x00000000000479c3 */ /* 0x000ee20000008800 */
[----:B------:R-:W-:Y:S01]  /*0030*/  UMOV UR24, 0x400 ;  /* 0x0000040000187882 */ /* 0x000fe20000000000 */
[----:B------:R-:W-:Y:S01]  /*0040*/  ULDC UR6, c[0x0][0xc] ;  /* 0x0000030000067ab9 */ /* 0x000fe20000000800 */
[----:B------:R-:W-:Y:S01]  /*0050*/  ULDC.64 UR30, c[0x0][0x250] ;  /* 0x00009400001e7ab9 */ /* 0x000fe20000000a00 */
[----:B------:R-:W-:Y:S01]  /*0060*/  BSSY B0, `(.L_x_0) ;  /* 0x0000020000007945 */ /* 0x000fe20003800000 */
[----:B-1----:R-:W-:-:S03]  /*0070*/  VIADD R1, R1, 0xfffffe00 ;  /* 0xfffffe0001017836 */ /* 0x002fc60000000000 */
[----:B------:R-:W1:Y:S08]  /*0080*/  LDC R6, c[0x0][0x228] ;  /* 0x00008a00ff067b82 */ /* 0x000e700000000800 */
[----:B------:R-:W4:Y:S08]  /*0090*/  LDC R13, c[0x0][0x230] ;  /* 0x00008c00ff0d7b82 */ /* 0x000f300000000800 */
[----:B------:R-:W-:Y:S01]  /*00a0*/  S2UR UR25, SR_CTAID.Y ;  /* 0x00000000001979c3 */ /* 0x000fe20000002600 */
[----:B---3--:R-:W-:-:S03]  /*00b0*/  ULEA UR24, UR4, UR24, 0x18 ;  /* 0x0000001804187291 */ /* 0x008fc6000f8ec03f */
[----:B------:R-:W-:Y:S01]  /*00c0*/  ULDC UR4, c[0x0][0x10] ;  /* 0x0000040000047ab9 */ /* 0x000fe20000000800 */
[----:B--2---:R-:W-:-:S03]  /*00d0*/  LOP3.LUT R2, R3, 0x7f, RZ, 0xc0, !PT ;  /* 0x0000007f03027812 */ /* 0x004fc600078ec0ff */
[----:B------:R-:W2:Y:S01]  /*00e0*/  S2UR UR5, SR_CTAID.Z ;  /* 0x00000000000579c3 */ /* 0x000ea20000002700 */
[----:B-1----:R-:W-:Y:S01]  /*00f0*/  VIADD R6, R6, 0xffffffff ;  /* 0xffffffff06067836 */ /* 0x002fe20000000000 */
[C---:B------:R-:W-:Y:S02]  /*0100*/  ISETP.GE.U32.AND P0, PT, R2.reuse, 0x20, PT ;  /* 0x000000200200780c */ /* 0x040fe40003f06070 */
[C---:B------:R-:W-:Y:S02]  /*0110*/  ISETP.NE.U32.AND P2, PT, R2.reuse, RZ, PT ;  /* 0x000000ff0200720c */ /* 0x040fe40003f45070 */
[----:B------:R-:W-:Y:S02]  /*0120*/  LEA R12, R2, UR24, 0x2 ;  /* 0x00000018020c7c11 */ /* 0x000fe4000f8e10ff */
[----:B------:R-:W1:Y:S01]  /*0130*/  S2UR UR36, SR_CTAID.X ;  /* 0x00000000002479c3 */ /* 0x000e620000002500 */
[----:B----4-:R-:W-:-:S06]  /*0140*/  VIADD R9, R13, 0xffffffff ;  /* 0xffffffff0d097836 */ /* 0x010fcc0000000000 */
[----:B------:R3:W-:Y:S01]  /*0150*/  @!P0 STS [R12], RZ ;  /* 0x000000ff0c008388 */ /* 0x0007e20000000800 */
[----:B------:R-:W-:-:S03]  /*0160*/  NOP ;  /* 0x0000000000007918 */ /* 0x000fc60000000000 */
[----:B------:R3:W-:Y:S01]  /*0170*/  @!P2 STS [UR24+0x24], R6 ;  /* 0x00002406ff00a988 */ /* 0x0007e20008000818 */
[----:B--2---:R-:W-:-:S03]  /*0180*/  UIMAD UR4, UR5, UR4, UR25 ;  /* 0x00000004050472a4 */ /* 0x004fc6000f8e0219 */
[----:B------:R3:W-:Y:S01]  /*0190*/  @!P2 STS [UR24+0x20], R9 ;  /* 0x00002009ff00a988 */ /* 0x0007e20008000818 */
[----:B-1----:R-:W-:-:S04]  /*01a0*/  UIMAD UR4, UR4, UR6, UR36 ;  /* 0x00000006040472a4 */ /* 0x002fc8000f8e0224 */
[----:B------:R-:W-:-:S03]  /*01b0*/  UIMAD UR5, UR4, 0x180, URZ ;  /* 0x00000180040578a4 */ /* 0x000fc6000f8e023f */
[----:B------:R-:W-:Y:S01]  /*01c0*/  UMOV UR4, URZ ;  /* 0x0000003f00047c82 */ /* 0x000fe20008000000 */
[----:B------:R-:W-:-:S04]  /*01d0*/  UIADD3 UR26, UP0, UR5, UR30, URZ ;  /* 0x0000001e051a7290 */ /* 0x000fc8000ff1e03f */
[----:B------:R-:W-:Y:S01]  /*01e0*/  ULEA.HI.X.SX32 UR27, UR5, UR31, 0x1, UP0 ;  /* 0x0000001f051b7291 */ /* 0x000fe200080f0e3f */
[----:B---3--:R-:W-:Y:S11]  /*01f0*/  @P2 BRA `(.L_x_1) ;  /* 0x0000000000182947 */ /* 0x008ff60003800000 */
[----:B------:R-:W1:Y:S01]  /*0200*/  LDS R0, [UR24+0x8] ;  /* 0x00000818ff007984 */ /* 0x000e620008000800 */
[----:B------:R-:W2:Y:S01]  /*0210*/  LDC.64 R10, c[0x0][0x210] ;  /* 0x00008400ff0a7b82 */ /* 0x000ea20000000a00 */
[----:B------:R-:W-:Y:S02]  /*0220*/  IMAD.MOV.U32 R5, RZ, RZ, 0x70 ;  /* 0x00000070ff057424 */ /* 0x000fe400078e00ff */
[----:B--2---:R2:W-:Y:S03]  /*0230*/  STS.64 [UR24], R10 ;  /* 0x0000000aff007988 */ /* 0x0045e60008000a18 */
[----:B-1----:R-:W-:-:S05]  /*0240*/  LOP3.LUT R0, R0, 0x10, R5, 0xd8, !PT ;  /* 0x0000001000007812 */ /* 0x002fca00078ed805 */
[----:B------:R2:W-:Y:S02]  /*0250*/  STS [UR24+0x8], R0 ;  /* 0x00000800ff007988 */ /* 0x0005e40008000818 */
.L_x_1:
[----:B------:R-:W-:Y:S05]  /*0260*/  BSYNC B0 ;  /* 0x0000000000007941 */ /* 0x000fea0003800000 */
.L_x_0:
[----:B------:R-:W-:Y:S04]  /*0270*/  BSSY B0, `(.L_x_2) ;  /* 0x000000a000007945 */ /* 0x000fe80003800000 */
[----:B------:R-:W-:Y:S05]  /*0280*/  @P2 BRA `(.L_x_3) ;  /* 0x0000000000202947 */ /* 0x000fea0003800000 */
[----:B--2---:R-:W1:Y:S01]  /*0290*/  LDS R0, [UR24+0x34] ;  /* 0x00003418ff007984 */ /* 0x004e620008000800 */
[----:B------:R-:W-:Y:S02]  /*02a0*/  IMAD.MOV.U32 R5, RZ, RZ, 0x1f000000 ;  /* 0x1f000000ff057424 */ /* 0x000fe400078e00ff */
[----:B------:R-:W-:Y:S01]  /*02b0*/  @!P2 IMAD.MOV.U32 R4, RZ, RZ, 0xff ;  /* 0x000000ffff04a424 */ /* 0x000fe200078e00ff */
[----:B------:R-:W2:Y:S02]  /*02c0*/  @!P2 LDS R7, [UR24+0x38] ;  /* 0x00003818ff07a984 */ /* 0x000ea40008000800 */
[----:B-1----:R-:W-:Y:S02]  /*02d0*/  LOP3.LUT R0, R0, 0xff000000, R5, 0xb8, !PT ;  /* 0xff00000000007812 */ /* 0x002fe400078eb805 */
[----:B--2---:R-:W-:-:S03]  /*02e0*/  @!P2 LOP3.LUT R4, R7, 0xff, R4, 0xb8, !PT ;  /* 0x000000ff0704a812 */ /* 0x004fc600078eb804 */
[----:B------:R1:W-:Y:S04]  /*02f0*/  STS [UR24+0x34], R0 ;  /* 0x00003400ff007988 */ /* 0x0003e80008000818 */
[----:B------:R1:W-:Y:S02]  /*0300*/  @!P2 STS [UR24+0x38], R4 ;  /* 0x00003804ff00a988 */ /* 0x0003e40008000818 */
.L_x_3:
[----:B------:R-:W-:Y:S05]  /*0310*/  BSYNC B0 ;  /* 0x0000000000007941 */ /* 0x000fea0003800000 */
.L_x_2:
[----:B------:R-:W-:Y:S04]  /*0320*/  BSSY B0, `(.L_x_4) ;  /* 0x000000e000007945 */ /* 0x000fe80003800000 */
[----:B------:R-:W-:Y:S05]  /*0330*/  @P2 BRA `(.L_x_5) ;  /* 0x0000000000302947 */ /* 0x000fea0003800000 */
[----:B-1----:R-:W1:Y:S01]  /*0340*/  LDS R4, [UR24+0x34] ;  /* 0x00003418ff047984 */ /* 0x002e620008000800 */
[----:B--2---:R-:W2:Y:S03]  /*0350*/  LDC.64 R10, c[0x0][0x238] ;  /* 0x00008e00ff0a7b82 */ /* 0x004ea60000000a00 */
[----:B------:R-:W3:Y:S01]  /*0360*/  LDS R0, [UR24+0x1c] ;  /* 0x00001c18ff007984 */ /* 0x000ee20008000800 */
[C---:B--2---:R-:W-:Y:S01]  /*0370*/  SHF.L.U64.HI R8, R10.reuse, 0x1, R11 ;  /* 0x000000010a087819 */ /* 0x044fe2000001020b */
[----:B------:R-:W-:-:S03]  /*0380*/  IMAD.SHL.U32 R5, R10, 0x2, RZ ;  /* 0x000000020a057824 */ /* 0x000fc600078e00ff */
[--C-:B------:R-:W-:Y:S02]  /*0390*/  SHF.R.U32.HI R7, RZ, 0x4, R8.reuse ;  /* 0x00000004ff077819 */ /* 0x100fe40000011608 */
[----:B------:R-:W-:-:S05]  /*03a0*/  SHF.R.U64 R5, R5, 0x4, R8 ;  /* 0x0000000405057819 */ /* 0x000fca0000001208 */
[----:B------:R4:W-:Y:S01]  /*03b0*/  STS [UR24+0xc], R5 ;  /* 0x00000c05ff007988 */ /* 0x0009e20008000818 */
[----:B-1----:R-:W-:Y:S02]  /*03c0*/  LOP3.LUT R4, R4, 0x7, RZ, 0xb8, !PT ;  /* 0x0000000704047812 */ /* 0x002fe400078eb8ff */
[----:B---3--:R-:W-:-:S03]  /*03d0*/  LOP3.LUT R0, R0, 0xf, R7, 0xb8, !PT ;  /* 0x0000000f00007812 */ /* 0x008fc600078eb807 */
[----:B------:R4:W-:Y:S04]  /*03e0*/  STS [UR24+0x34], R4 ;  /* 0x00003404ff007988 */ /* 0x0009e80008000818 */
[----:B------:R4:W-:Y:S02]  /*03f0*/  STS [UR24+0x1c], R0 ;  /* 0x00001c00ff007988 */ /* 0x0009e40008000818 */
.L_x_5:
[----:B------:R-:W-:Y:S05]  /*0400*/  BSYNC B0 ;  /* 0x0000000000007941 */ /* 0x000fea0003800000 */
.L_x_4:
[----:B------:R-:W-:Y:S04]  /*0410*/  BSSY B1, `(.L_x_6) ;  /* 0x000001a000017945 */ /* 0x000fe80003800000 */
[----:B------:R-:W-:Y:S04]  /*0420*/  BSSY B0, `(.L_x_7) ;  /* 0x0000015000007945 */ /* 0x000fe80003800000 */
[----:B------:R-:W-:Y:S05]  /*0430*/  @P2 BRA `(.L_x_8) ;  /* 0x0000000000202947 */ /* 0x000fea0003800000 */
[----:B-12-4-:R-:W1:Y:S02]  /*0440*/  LDS R0, [UR24+0x34] ;  /* 0x00003418ff007984 */ /* 0x016e640008000800 */
[----:B-1----:R-:W-:-:S05]  /*0450*/  LOP3.LUT R0, R0, 0x38, RZ, 0xb8, !PT ;  /* 0x0000003800007812 */ /* 0x002fca00078eb8ff */
[----:B------:R1:W-:Y:S01]  /*0460*/  STS [UR24+0x34], R0 ;  /* 0x00003400ff007988 */ /* 0x0003e20008000818 */
[----:B------:R-:W-:Y:S05]  /*0470*/  @P2 BRA `(.L_x_9) ;  /* 0x0000000000202947 */ /* 0x000fea0003800000 */
[----:B-1----:R-:W1:Y:S01]  /*0480*/  LDS R0, [UR24+0x8] ;  /* 0x00000818ff007984 */ /* 0x002e620008000800 */
[----:B------:R-:W-:-:S05]  /*0490*/  IMAD.MOV.U32 R5, RZ, RZ, 0x780 ;  /* 0x00000780ff057424 */ /* 0x000fca00078e00ff */
[----:B-1----:R-:W-:-:S05]  /*04a0*/  LOP3.LUT R0, R0, 0x500, R5, 0xd8, !PT ;  /* 0x0000050000007812 */ /* 0x002fca00078ed805 */
[----:B------:R3:W-:Y:S02]  /*04b0*/  STS [UR24+0x8], R0 ;  /* 0x00000800ff007988 */ /* 0x0007e40008000818 */
.L_x_8:
[----:B------:R-:W-:Y:S05]  /*04c0*/  @P2 BRA `(.L_x_10) ;  /* 0x0000000000282947 */ /* 0x000fea0003800000 */
[----:B-1234-:R-:W1:Y:S02]  /*04d0*/  LDS R0, [UR24+0x8] ;  /* 0x00000818ff007984 */ /* 0x01ee640008000800 */
[----:B-1----:R-:W-:-:S05]  /*04e0*/  LOP3.LUT R0, R0, 0x1800, RZ, 0xb8, !PT ;  /* 0x0000180000007812 */ /* 0x002fca00078eb8ff */
[----:B------:R2:W-:Y:S02]  /*04f0*/  STS [UR24+0x8], R0 ;  /* 0x00000800ff007988 */ /* 0x0005e40008000818 */
.L_x_9:
[----:B------:R-:W-:Y:S05]  /*0500*/  @P2 BREAK B0 ;  /* 0x0000000000002942 */ /* 0x000fea0003800000 */
[----:B------:R-:W-:Y:S05]  /*0510*/  @P2 BRA `(.L_x_11) ;  /* 0x0000000000242947 */ /* 0x000fea0003800000 */
[----:B------:R-:W3:Y:S01]  /*0520*/  LDS R5, [UR24+0x8] ;  /* 0x00000818ff057984 */ /* 0x000ee20008000800 */
[----:B-12---:R-:W-:-:S05]  /*0530*/  IMAD.MOV.U32 R0, RZ, RZ, 0x6000 ;  /* 0x00006000ff007424 */ /* 0x006fca00078e00ff */
[----:B---3--:R-:W-:-:S04]  /*0540*/  LOP3.LUT R0, R5, 0x4000, R0, 0xd8, !PT ;  /* 0x0000400005007812 */ /* 0x008fc800078ed800 */
[----:B------:R-:W-:-:S05]  /*0550*/  LOP3.LUT R0, R0, 0x400000, RZ, 0xb8, !PT ;  /* 0x0040000000007812 */ /* 0x000fca00078eb8ff */
[----:B------:R1:W-:Y:S02]  /*0560*/  STS [UR24+0x8], R0 ;  /* 0x00000800ff007988 */ /* 0x0003e40008000818 */
.L_x_10:
[----:B------:R-:W-:Y:S05]  /*0570*/  BSYNC B0 ;  /* 0x0000000000007941 */ /* 0x000fea0003800000 */
.L_x_7:
[----:B-1234-:R-:W1:Y:S02]  /*0580*/  @!P2 LDS R0, [UR24+0x8] ;  /* 0x00000818ff00a984 */ /* 0x01ee640008000800 */
[----:B-1----:R-:W-:-:S05]  /*0590*/  @!P2 LOP3.LUT R0, R0, 0x8000, RZ, 0xb8, !PT ;  /* 0x000080000000a812 */ /* 0x002fca00078eb8ff */
[----:B------:R3:W-:Y:S02]  /*05a0*/  @!P2 STS [UR24+0x8], R0 ;  /* 0x00000800ff00a988 */ /* 0x0007e40008000818 */
.L_x_11:
[----:B------:R-:W-:Y:S05]  /*05b0*/  BSYNC B1 ;  /* 0x0000000000017941 */ /* 0x000fea0003800000 */
.L_x_6:
[----:B------:R-:W-:Y:S05]  /*05c0*/  WARPSYNC.ALL ;  /* 0x0000000000007948 */ /* 0x000fea0003800000 */
[----:B------:R-:W-:Y:S05]  /*05d0*/  @P0 BRA `(.L_x_12) ;  /* 0x0000000000280947 */ /* 0x000fea0003800000 */
[----:B-123--:R-:W1:Y:S01]  /*05e0*/  S2R R0, SR_LANEID ;  /* 0x0000000000007919 */ /* 0x00ee620000000000 */
[----:B------:R-:W-:Y:S05]  /*05f0*/  WARPSYNC.ALL ;  /* 0x0000000000007948 */ /* 0x000fea0003800000 */
[----:B-1----:R-:W-:-:S05]  /*0600*/  IMAD.SHL.U32 R0, R0, 0x4, RZ ;  /* 0x0000000400007824 */ /* 0x002fca00078e00ff */
[----:B------:R-:W1:Y:S01]  /*0610*/  LDS R7, [R0+UR24] ;  /* 0x0000001800077984 */ /* 0x000e620008000800 */
[----:B------:R-:W-:-:S05]  /*0620*/  IADD3 R4, P1, R0, UR26, RZ ;  /* 0x0000001a00047c10 */ /* 0x000fca000ff3e0ff */
[----:B------:R-:W-:-:S05]  /*0630*/  IMAD.X R5, RZ, RZ, UR27, P1 ;  /* 0x0000001bff057e24 */ /* 0x000fca00088e06ff */
[----:B-1----:R4:W5:Y:S01]  /*0640*/  ATOMG.E.EXCH.STRONG.GPU PT, RZ, [R4], R7 ;  /* 0x0000000704ff73a8 */ /* 0x00296200041ee100 */
[----:B------:R-:W-:-:S04]  /*0650*/  DEPBAR {5,4,3,2,1,0} ;  /* 0x0000003f0000791a */ /* 0x000fc80000000000 */
[----:B------:R4:W-:Y:S01]  /*0660*/  UTMACCTL.IV [UR26] ;  /* 0x000000001a0079b9 */ /* 0x0009e20008000000 */
[----:B------:R-:W-:Y:S01]  /*0670*/  NOP ;  /* 0x0000000000007918 */ /* 0x000fe20000000000 */
.L_x_12:
[----:B------:R-:W-:Y:S05]  /*0680*/  @P0 BRA `(.L_x_13) ;  /* 0x00000000000c0947 */ /* 0x000fea0003800000 */
[----:B------:R0:W-:Y:S01]  /*0690*/  UTMACMDFLUSH ;  /* 0x00000000000079b7 */ /* 0x0001e20000000000 */
[----:B------:R-:W-:Y:S05]  /*06a0*/  @P0 BRA `(.L_x_13) ;  /* 0x0000000000040947 */ /* 0x000fea0003800000 */
[----:B------:R-:W-:-:S04]  /*06b0*/  DEPBAR.LE SB0, 0x0 ;  /* 0x000080000000791a */ /* 0x000fc80000000000 */
.L_x_13:
[----:B------:R-:W-:Y:S05]  /*06c0*/  WARPSYNC.ALL ;  /* 0x0000000000007948 */ /* 0x000fea0003800000 */
[----:B-----5:R-:W-:Y:S06]  /*06d0*/  BAR.SYNC.DEFER_BLOCKING 0x0 ;  /* 0x0000000000007b1d */ /* 0x020fec0000010000 */
[----:B------:R-:W-:Y:S02]  /*06e0*/  BSSY B1, `(.L_x_14) ;  /* 0x000000b000017945 */ /* 0x000fe40003800000 */
[----:B------:R-:W-:Y:S06]  /*06f0*/  BAR.SYNC.DEFER_BLOCKING 0x0 ;  /* 0x0000000000007b1d */ /* 0x000fec0000010000 */
[----:B------:R1:W-:Y:S01]  /*0700*/  @!P0 STS [R12], RZ ;  /* 0x000000ff0c008388 */ /* 0x0003e20000000800 */
[----:B------:R-:W-:Y:S01]  /*0710*/  NOP ;  /* 0x0000000000007918 */ /* 0x000fe20000000000 */
[----:B------:R-:W-:Y:S05]  /*0720*/  @P2 BRA `(.L_x_15) ;  /* 0x0000000000182947 */ /* 0x000fea0003800000 */
[----:B-123--:R-:W1:Y:S01]  /*0730*/  LDS R0, [UR24+0x8] ;  /* 0x00000818ff007984 */ /* 0x00ee620008000800 */
[----:B------:R-:W2:Y:S01]  /*0740*/  LDC.64 R10, c[0x0][0x218] ;  /* 0x00008600ff0a7b82 */ /* 0x000ea20000000a00 */
[----:B----4-:R-:W-:Y:S02]  /*0750*/  IMAD.MOV.U32 R5, RZ, RZ, 0x70 ;  /* 0x00000070ff057424 */ /* 0x010fe400078e00ff */
[----:B--2---:R2:W-:Y:S03]  /*0760*/  STS.64 [UR24], R10 ;  /* 0x0000000aff007988 */ /* 0x0045e60008000a18 */
[----:B-1----:R-:W-:-:S05]  /*0770*/  LOP3.LUT R0, R0, 0x10, R5, 0xd8, !PT ;  /* 0x0000001000007812 */ /* 0x002fca00078ed805 */
[----:B------:R2:W-:Y:S02]  /*0780*/  STS [UR24+0x8], R0 ;  /* 0x00000800ff007988 */ /* 0x0005e40008000818 */
.L_x_15:
[----:B----4-:R-:W-:Y:S05]  /*0790*/  BSYNC B1 ;  /* 0x0000000000017941 */ /* 0x010fea0003800000 */
.L_x_14:
[----:B------:R-:W-:Y:S04]  /*07a0*/  BSSY B2, `(.L_x_16) ;  /* 0x000000f000027945 */ /* 0x000fe80003800000 */
[----:B------:R-:W-:Y:S04]  /*07b0*/  BSSY B1, `(.L_x_17) ;  /* 0x000000c000017945 */ /* 0x000fe80003800000 */
[----:B------:R-:W-:Y:S05]  /*07c0*/  @P2 BRA `(.L_x_18) ;  /* 0x0000000000282947 */ /* 0x000fea0003800000 */
[----:B-123--:R-:W1:Y:S01]  /*07d0*/  LDS R0, [UR24+0x34] ;  /* 0x00003418ff007984 */ /* 0x00ee620008000800 */
[----:B------:R-:W-:Y:S01]  /*07e0*/  IMAD.MOV.U32 R5, RZ, RZ, 0x1f000000 ;  /* 0x1f000000ff057424 */ /* 0x000fe200078e00ff */
[----:B------:R-:W-:Y:S05]  /*07f0*/  @P2 BREAK B1 ;  /* 0x0000000000012942 */ /* 0x000fea0003800000 */
[----:B-1----:R-:W-:-:S05]  /*0800*/  LOP3.LUT R0, R0, 0xff000000, R5, 0xb8, !PT ;  /* 0xff00000000007812 */ /* 0x002fca00078eb805 */
[----:B------:R1:W-:Y:S01]  /*0810*/  STS [UR24+0x34], R0 ;  /* 0x00003400ff007988 */ /* 0x0003e20008000818 */
[----:B------:R-:W-:Y:S05]  /*0820*/  @P2 BRA `(.L_x_19) ;  /* 0x0000000000182947 */ /* 0x000fea0003800000 */
[----:B------:R-:W2:Y:S01]  /*0830*/  LDS R5, [UR24+0x38] ;  /* 0x00003818ff057984 */ /* 0x000ea20008000800 */
[----:B-1----:R-:W-:-:S05]  /*0840*/  IMAD.MOV.U32 R0, RZ, RZ, 0x7f ;  /* 0x0000007fff007424 */ /* 0x002fca00078e00ff */
[----:B--2---:R-:W-:-:S05]  /*0850*/  LOP3.LUT R0, R5, 0xff, R0, 0xb8, !PT ;  /* 0x000000ff05007812 */ /* 0x004fca00078eb800 */
[----:B------:R4:W-:Y:S02]  /*0860*/  STS [UR24+0x38], R0 ;  /* 0x00003800ff007988 */ /* 0x0009e40008000818 */
.L_x_18:
[----:B------:R-:W-:Y:S05]  /*0870*/  BSYNC B1 ;  /* 0x0000000000017941 */ /* 0x000fea0003800000 */
.L_x_17:
[----:B------:R1:W-:Y:S02]  /*0880*/  @!P2 STS [UR24+0x20], R9 ;  /* 0x00002009ff00a988 */ /* 0x0003e40008000818 */
.L_x_19:
[----:B------:R-:W-:Y:S05]  /*0890*/  BSYNC B2 ;  /* 0x0000000000027941 */ /* 0x000fea0003800000 */
.L_x_16:
[----:B------:R-:W-:Y:S05]  /*08a0*/  WARPSYNC.ALL ;  /* 0x0000000000007948 */ /* 0x000fea0003800000 */
[----:B-1234-:R-:W1:Y:S01]  /*08b0*/  LDC R0, c[0x0][0x22c] ;  /* 0x00008b00ff007b82 */ /* 0x01ee620000000800 */
[----:B------:R-:W-:Y:S01]  /*08c0*/  BSSY B2, `(.L_x_20) ;  /* 0x0000010000027945 */ /* 0x000fe20003800000 */
[----:B-1----:R-:W-:-:S05]  /*08d0*/  VIADD R0, R0, 0xffffffff ;  /* 0xffffffff00007836 */ /* 0x002fca0000000000 */
[----:B------:R1:W-:Y:S01]  /*08e0*/  @!P2 STS [UR24+0x24], R0 ;  /* 0x00002400ff00a988 */ /* 0x0003e20008000818 */
[----:B------:R-:W-:Y:S05]  /*08f0*/  @P2 BRA `(.L_x_21) ;  /* 0x0000000000302947 */ /* 0x000fea0003800000 */
[----:B------:R-:W2:Y:S01]  /*0900*/  LDS R5, [UR24+0x34] ;  /* 0x00003418ff057984 */ /* 0x000ea20008000800 */
[----:B------:R-:W3:Y:S03]  /*0910*/  LDC.64 R10, c[0x0][0x240] ;  /* 0x00009000ff0a7b82 */ /* 0x000ee60000000a00 */
[----:B------:R-:W4:Y:S01]  /*0920*/  LDS R4, [UR24+0x1c] ;  /* 0x00001c18ff047984 */ /* 0x000f220008000800 */
[C---:B---3--:R-:W-:Y:S01]  /*0930*/  SHF.L.U64.HI R8, R10.reuse, 0x1, R11 ;  /* 0x000000010a087819 */ /* 0x048fe2000001020b */
[----:B------:R-:W-:-:S03]  /*0940*/  IMAD.SHL.U32 R7, R10, 0x2, RZ ;  /* 0x000000020a077824 */ /* 0x000fc600078e00ff */
[--C-:B------:R-:W-:Y:S02]  /*0950*/  SHF.R.U32.HI R9, RZ, 0x4, R8.reuse ;  /* 0x00000004ff097819 */ /* 0x100fe40000011608 */
[----:B------:R-:W-:-:S05]  /*0960*/  SHF.R.U64 R7, R7, 0x4, R8 ;  /* 0x0000000407077819 */ /* 0x000fca0000001208 */
[----:B------:R3:W-:Y:S01]  /*0970*/  STS [UR24+0xc], R7 ;  /* 0x00000c07ff007988 */ /* 0x0007e20008000818 */
[----:B--2---:R-:W-:Y:S02]  /*0980*/  LOP3.LUT R5, R5, 0x7, RZ, 0xb8, !PT ;  /* 0x0000000705057812 */ /* 0x004fe400078eb8ff */
[----:B----4-:R-:W-:-:S03]  /*0990*/  LOP3.LUT R4, R4, 0xf, R9, 0xb8, !PT ;  /* 0x0000000f04047812 */ /* 0x010fc600078eb809 */
[----:B------:R3:W-:Y:S04]  /*09a0*/  STS [UR24+0x34], R5 ;  /* 0x00003405ff007988 */ /* 0x0007e80008000818 */
[----:B------:R3:W-:Y:S02]  /*09b0*/  STS [UR24+0x1c], R4 ;  /* 0x00001c04ff007988 */ /* 0x0007e40008000818 */
.L_x_21:
[----:B------:R-:W-:Y:S05]  /*09c0*/  BSYNC B2 ;  /* 0x0000000000027941 */ /* 0x000fea0003800000 */
.L_x_20:
[----:B------:R-:W-:Y:S04]  /*09d0*/  BSSY B3, `(.L_x_22) ;  /* 0x000001a000037945 */ /* 0x000fe80003800000 */
[----:B------:R-:W-:Y:S04]  /*09e0*/  BSSY B2, `(.L_x_23) ;  /* 0x0000015000027945 */ /* 0x000fe80003800000 */
[----:B------:R-:W-:Y:S05]  /*09f0*/  @P2 BRA `(.L_x_24) ;  /* 0x0000000000202947 */ /* 0x000fea0003800000 */
[----:B---3--:R-:W2:Y:S02]  /*0a00*/  LDS R4, [UR24+0x34] ;  /* 0x00003418ff047984 */ /* 0x008ea40008000800 */
[----:B--2---:R-:W-:-:S05]  /*0a10*/  LOP3.LUT R4, R4, 0x38, RZ, 0xb8, !PT ;  /* 0x0000003804047812 */ /* 0x004fca00078eb8ff */
[----:B------:R2:W-:Y:S01]  /*0a20*/  STS [UR24+0x34], R4 ;  /* 0x00003404ff007988 */ /* 0x0005e20008000818 */
[----:B------:R-:W-:Y:S05]  /*0a30*/  @P2 BRA `(.L_x_25) ;  /* 0x0000000000202947 */ /* 0x000fea0003800000 */
[----:B--2---:R-:W2:Y:S01]  /*0a40*/  LDS R4, [UR24+0x8] ;  /* 0x00000818ff047984 */ /* 0x004ea20008000800 */
[----:B------:R-:W-:-:S05]  /*0a50*/  IMAD.MOV.U32 R5, RZ, RZ, 0x780 ;  /* 0x00000780ff057424 */ /* 0x000fca00078e00ff */
[----:B--2---:R-:W-:-:S05]  /*0a60*/  LOP3.LUT R4, R4, 0x500, R5, 0xd8, !PT ;  /* 0x0000050004047812 */ /* 0x004fca00078ed805 */
[----:B------:R2:W-:Y:S02]  /*0a70*/  STS [UR24+0x8], R4 ;  /* 0x00000804ff007988 */ /* 0x0005e40008000818 */
.L_x_24:
[----:B------:R-:W-:Y:S05]  /*0a80*/  @P2 BRA `(.L_x_26) ;  /* 0x0000000000282947 */ /* 0x000fea0003800000 */
[----:B--23--:R-:W2:Y:S02]  /*0a90*/  LDS R4, [UR24+0x8] ;  /* 0x00000818ff047984 */ /* 0x00cea40008000800 */
[----:B--2---:R-:W-:-:S05]  /*0aa0*/  LOP3.LUT R4, R4, 0x1800, RZ, 0xb8, !PT ;  /* 0x0000180004047812 */ /* 0x004fca00078eb8ff */
[----:B------:R3:W-:Y:S02]  /*0ab0*/  STS [UR24+0x8], R4 ;  /* 0x00000804ff007988 */ /* 0x0007e40008000818 */
.L_x_25:
[----:B------:R-:W-:Y:S05]  /*0ac0*/  @P2 BREAK B2 ;  /* 0x0000000000022942 */ /* 0x000fea0003800000 */
[----:B------:R-:W-:Y:S05]  /*0ad0*/  @P2 BRA `(.L_x_27) ;  /* 0x0000000000242947 */ /* 0x000fea0003800000 */
[----:B--23--:R-:W2:Y:S01]  /*0ae0*/  LDS R4, [UR24+0x8] ;  /* 0x00000818ff047984 */ /* 0x00cea20008000800 */
[----:B------:R-:W-:-:S05]  /*0af0*/  IMAD.MOV.U32 R5, RZ, RZ, 0x6000 ;  /* 0x00006000ff057424 */ /* 0x000fca00078e00ff */
[----:B--2---:R-:W-:-:S04]  /*0b00*/  LOP3.LUT R4, R4, 0x4000, R5, 0xd8, !PT ;  /* 0x0000400004047812 */ /* 0x004fc800078ed805 */
[----:B------:R-:W-:-:S05]  /*0b10*/  LOP3.LUT R4, R4, 0x400000, RZ, 0xb8, !PT ;  /* 0x0040000004047812 */ /* 0x000fca00078eb8ff */
[----:B------:R4:W-:Y:S02]  /*0b20*/  STS [UR24+0x8], R4 ;  /* 0x00000804ff007988 */ /* 0x0009e40008000818 */
.L_x_26:
[----:B------:R-:W-:Y:S05]  /*0b30*/  BSYNC B2 ;  /* 0x0000000000027941 */ /* 0x000fea0003800000 */
.L_x_23:
[----:B--234-:R-:W2:Y:S02]  /*0b40*/  @!P2 LDS R4, [UR24+0x8] ;  /* 0x00000818ff04a984 */ /* 0x01cea40008000800 */
[----:B--2---:R-:W-:-:S05]  /*0b50*/  @!P2 LOP3.LUT R4, R4, 0x8000, RZ, 0xb8, !PT ;  /* 0x000080000404a812 */ /* 0x004fca00078eb8ff */
[----:B------:R4:W-:Y:S02]  /*0b60*/  @!P2 STS [UR24+0x8], R4 ;  /* 0x00000804ff00a988 */ /* 0x0009e40008000818 */
.L_x_27:
[----:B------:R-:W-:Y:S05]  /*0b70*/  BSYNC B3 ;  /* 0x0000000000037941 */ /* 0x000fea0003800000 */
.L_x_22:
[----:B------:R-:W-:Y:S05]  /*0b80*/  WARPSYNC.ALL ;  /* 0x0000000000007948 */ /* 0x000fea0003800000 */
[----:B------:R-:W-:-:S04]  /*0b90*/  UIADD3 UR29, UR5, 0x80, URZ ;  /* 0x00000080051d7890 */ /* 0x000fc8000fffe03f */
[----:B------:R-:W-:-:S04]  /*0ba0*/  UIADD3 UR28, UP0, UR29, UR30, URZ ;  /* 0x0000001e1d1c7290 */ /* 0x000fc8000ff1e03f */
[----:B------:R-:W-:Y:S01]  /*0bb0*/  ULEA.HI.X.SX32 UR29, UR29, UR31, 0x1, UP0 ;  /* 0x0000001f1d1d7291 */ /* 0x000fe200080f0e3f */
[----:B------:R-:W-:Y:S11]  /*0bc0*/  @P0 BRA `(.L_x_28) ;  /* 0x0000000000280947 */ /* 0x000ff60003800000 */
[----:B--234-:R-:W2:Y:S01]  /*0bd0*/  S2R R4, SR_LANEID ;  /* 0x0000000000047919 */ /* 0x01cea20000000000 */
[----:B------:R-:W-:Y:S05]  /*0be0*/  WARPSYNC.ALL ;  /* 0x0000000000007948 */ /* 0x000fea0003800000 */
[----:B--2---:R-:W-:-:S05]  /*0bf0*/  IMAD.SHL.U32 R8, R4, 0x4, RZ ;  /* 0x0000000404087824 */ /* 0x004fca00078e00ff */
[----:B------:R-:W2:Y:S01]  /*0c00*/  LDS R7, [R8+UR24] ;  /* 0x0000001808077984 */ /* 0x000ea20008000800 */
[----:B------:R-:W-:-:S05]  /*0c10*/  IADD3 R4, P1, R8, UR28, RZ ;  /* 0x0000001c08047c10 */ /* 0x000fca000ff3e0ff */
[----:B------:R-:W-:-:S05]  /*0c20*/  IMAD.X R5, RZ, RZ, UR29, P1 ;  /* 0x0000001dff057e24 */ /* 0x000fca00088e06ff */
[----:B--2---:R2:W5:Y:S01]  /*0c30*/  ATOMG.E.EXCH.STRONG.GPU PT, RZ, [R4], R7 ;  /* 0x0000000704ff73a8 */ /* 0x00456200041ee100 */
[----:B------:R-:W-:-:S04]  /*0c40*/  DEPBAR {5,4,3,2,1,0} ;  /* 0x0000003f0000791a */ /* 0x000fc80000000000 */
[----:B------:R2:W-:Y:S01]  /*0c50*/  UTMACCTL.IV [UR28] ;  /* 0x000000001c0079b9 */ /* 0x0005e20008000000 */
[----:B------:R-:W-:Y:S01]  /*0c60*/  NOP ;  /* 0x0000000000007918 */ /* 0x000fe20000000000 */
.L_x_28:
[----:B------:R-:W-:Y:S05]  /*0c70*/  @P0 BRA `(.L_x_29) ;  /* 0x00000000000c0947 */ /* 0x000fea0003800000 */
[----:B------:R0:W-:Y:S01]  /*0c80*/  UTMACMDFLUSH ;  /* 0x00000000000079b7 */ /* 0x0001e20000000000 */
[----:B------:R-:W-:Y:S05]  /*0c90*/  @P0 BRA `(.L_x_29) ;  /* 0x0000000000040947 */ /* 0x000fea0003800000 */
[----:B------:R-:W-:-:S04]  /*0ca0*/  DEPBAR.LE SB0, 0x0 ;  /* 0x000080000000791a */ /* 0x000fc80000000000 */
.L_x_29:
[----:B------:R-:W-:Y:S05]  /*0cb0*/  WARPSYNC.ALL ;  /* 0x0000000000007948 */ /* 0x000fea0003800000 */
[----:B-----5:R-:W-:Y:S06]  /*0cc0*/  BAR.SYNC.DEFER_BLOCKING 0x0 ;  /* 0x0000000000007b1d */ /* 0x020fec0000010000 */
[----:B------:R-:W-:Y:S02]  /*0cd0*/  BSSY B3, `(.L_x_30) ;  /* 0x000000b000037945 */ /* 0x000fe40003800000 */
[----:B------:R-:W-:Y:S06]  /*0ce0*/  BAR.SYNC.DEFER_BLOCKING 0x0 ;  /* 0x0000000000007b1d */ /* 0x000fec0000010000 */
[----:B------:R1:W-:Y:S01]  /*0cf0*/  @!P0 STS [R12], RZ ;  /* 0x000000ff0c008388 */ /* 0x0003e20000000800 */
[----:B------:R-:W-:Y:S01]  /*0d00*/  NOP ;  /* 0x0000000000007918 */ /* 0x000fe20000000000 */
[----:B------:R-:W-:Y:S05]  /*0d10*/  @P2 BRA `(.L_x_31) ;  /* 0x0000000000182947 */ /* 0x000fea0003800000 */
[----:B--234-:R-:W2:Y:S01]  /*0d20*/  LDS R4, [UR24+0x8] ;  /* 0x00000818ff047984 */ /* 0x01cea20008000800 */
[----:B------:R-:W3:Y:S01]  /*0d30*/  LDC.64 R8, c[0x0][0x220] ;  /* 0x00008800ff087b82 */ /* 0x000ee20000000a00 */
[----:B------:R-:W-:Y:S02]  /*0d40*/  IMAD.MOV.U32 R5, RZ, RZ, 0x70 ;  /* 0x00000070ff057424 */ /* 0x000fe400078e00ff */
[----:B---3--:R3:W-:Y:S03]  /*0d50*/  STS.64 [UR24], R8 ;  /* 0x00000008ff007988 */ /* 0x0087e60008000a18 */
[----:B--2---:R-:W-:-:S05]  /*0d60*/  LOP3.LUT R4, R4, 0x10, R5, 0xd8, !PT ;  /* 0x0000001004047812 */ /* 0x004fca00078ed805 */
[----:B------:R3:W-:Y:S02]  /*0d70*/  STS [UR24+0x8], R4 ;  /* 0x00000804ff007988 */ /* 0x0007e40008000818 */
.L_x_31:
[----:B--2---:R-:W-:Y:S05]  /*0d80*/  BSYNC B3 ;  /* 0x0000000000037941 */ /* 0x004fea0003800000 */
.L_x_30:
[----:B------:R-:W-:Y:S04]  /*0d90*/  BSSY B4, `(.L_x_32) ;  /* 0x0000011000047945 */ /* 0x000fe80003800000 */
[----:B------:R-:W-:Y:S04]  /*0da0*/  BSSY B3, `(.L_x_33) ;  /* 0x000000e000037945 */ /* 0x000fe80003800000 */
[----:B------:R-:W-:Y:S05]  /*0db0*/  @P2 BRA `(.L_x_34) ;  /* 0x0000000000242947 */ /* 0x000fea0003800000 */
[----:B---34-:R-:W2:Y:S01]  /*0dc0*/  LDS R4, [UR24+0x34] ;  /* 0x00003418ff047984 */ /* 0x018ea20008000800 */
[----:B------:R-:W-:-:S05]  /*0dd0*/  IMAD.MOV.U32 R5, RZ, RZ, 0x3f000000 ;  /* 0x3f000000ff057424 */ /* 0x000fca00078e00ff */
[----:B--2---:R-:W-:-:S05]  /*0de0*/  LOP3.LUT R4, R4, 0xff000000, R5, 0xb8, !PT ;  /* 0xff00000004047812 */ /* 0x004fca00078eb805 */
[----:B------:R2:W-:Y:S01]  /*0df0*/  STS [UR24+0x34], R4 ;  /* 0x00003404ff007988 */ /* 0x0005e20008000818 */
[----:B------:R-:W-:Y:S05]  /*0e00*/  @P2 BRA `(.L_x_35) ;  /* 0x00000000001c2947 */ /* 0x000fea0003800000 */
[----:B--2---:R-:W2:Y:S01]  /*0e10*/  LDS R4, [UR24+0x38] ;  /* 0x00003818ff047984 */ /* 0x004ea20008000800 */
[----:B------:R-:W-:-:S05]  /*0e20*/  IMAD.MOV.U32 R5, RZ, RZ, 0xff ;  /* 0x000000ffff057424 */ /* 0x000fca00078e00ff */
[----:B--2---:R-:W-:-:S05]  /*0e30*/  LOP3.LUT R4, R4, 0xff, R5, 0xb8, !PT ;  /* 0x000000ff04047812 */ /* 0x004fca00078eb805 */
[----:B------:R2:W-:Y:S02]  /*0e40*/  STS [UR24+0x38], R4 ;  /* 0x00003804ff007988 */ /* 0x0005e40008000818 */
.L_x_34:
[----:B------:R-:W-:Y:S05]  /*0e50*/  @P2 BREAK B3 ;  /* 0x0000000000032942 */ /* 0x000fea0003800000 */
[----:B------:R-:W-:Y:S05]  /*0e60*/  @P2 BRA `(.L_x_36) ;  /* 0x00000000000c2947 */ /* 0x000fea0003800000 */
[----:B------:R1:W-:Y:S02]  /*0e70*/  STS [UR24+0x20], R0 ;  /* 0x00002000ff007988 */ /* 0x0003e40008000818 */
.L_x_35:
[----:B------:R-:W-:Y:S05]  /*0e80*/  BSYNC B3 ;  /* 0x0000000000037941 */ /* 0x000fea0003800000 */
.L_x_33:
[----:B------:R1:W-:Y:S02]  /*0e90*/  @!P2 STS [UR24+0x24], R6 ;  /* 0x00002406ff00a988 */ /* 0x0003e40008000818 */
.L_x_36:
[----:B------:R-:W-:Y:S05]  /*0ea0*/  BSYNC B4 ;  /* 0x0000000000047941 */ /* 0x000fea0003800000 */
.L_x_32:
[----:B------:R-:W-:Y:S05]  /*0eb0*/  WARPSYNC.ALL ;  /* 0x0000000000007948 */ /* 0x000fea0003800000 */
[----:B------:R-:W-:Y:S04]  /*0ec0*/  BSSY B4, `(.L_x_37) ;  /* 0x000000e000047945 */ /* 0x000fe80003800000 */
[----:B------:R-:W-:Y:S05]  /*0ed0*/  @P2 BRA `(.L_x_38) ;  /* 0x0000000000302947 */ /* 0x000fea0003800000 */
[----:B--234-:R-:W2:Y:S01]  /*0ee0*/  LDS R4, [UR24+0x34] ;  /* 0x00003418ff047984 */ /* 0x01cea20008000800 */
[----:B------:R-:W3:Y:S03]  /*0ef0*/  LDC.64 R8, c[0x0][0x248] ;  /* 0x00009200ff087b82 */ /* 0x000ee60000000a00 */
[----:B-1----:R-:W1:Y:S01]  /*0f00*/  LDS R0, [UR24+0x1c] ;  /* 0x00001c18ff007984 */ /* 0x002e620008000800 */
[C---:B---3--:R-:W-:Y:S01]  /*0f10*/  SHF.L.U64.HI R6, R8.reuse, 0x1, R9 ;  /* 0x0000000108067819 */ /* 0x048fe20000010209 */
[----:B------:R-:W-:-:S03]  /*0f20*/  IMAD.SHL.U32 R5, R8, 0x2, RZ ;  /* 0x0000000208057824 */ /* 0x000fc600078e00ff */
[--C-:B------:R-:W-:Y:S02]  /*0f30*/  SHF.R.U32.HI R7, RZ, 0x4, R6.reuse ;  /* 0x00000004ff077819 */ /* 0x100fe40000011606 */
[----:B------:R-:W-:-:S05]  /*0f40*/  SHF.R.U64 R5, R5, 0x4, R6 ;  /* 0x0000000405057819 */ /* 0x000fca0000001206 */
[----:B------:R3:W-:Y:S01]  /*0f50*/  STS [UR24+0xc], R5 ;  /* 0x00000c05ff007988 */ /* 0x0007e20008000818 */
[----:B--2---:R-:W-:Y:S02]  /*0f60*/  LOP3.LUT R4, R4, 0x7, RZ, 0xb8, !PT ;  /* 0x0000000704047812 */ /* 0x004fe400078eb8ff */
[----:B-1----:R-:W-:-:S03]  /*0f70*/  LOP3.LUT R0, R0, 0xf, R7, 0xb8, !PT ;  /* 0x0000000f00007812 */ /* 0x002fc600078eb807 */
[----:B------:R3:W-:Y:S04]  /*0f80*/  STS [UR24+0x34], R4 ;  /* 0x00003404ff007988 */ /* 0x0007e80008000818 */
[----:B------:R3:W-:Y:S02]  /*0f90*/  STS [UR24+0x1c], R0 ;  /* 0x00001c00ff007988 */ /* 0x0007e40008000818 */
.L_x_38:
[----:B------:R-:W-:Y:S05]  /*0fa0*/  BSYNC B4 ;  /* 0x0000000000047941 */ /* 0x000fea0003800000 */
.L_x_37:
[----:B------:R-:W-:Y:S04]  /*0fb0*/  BSSY B4, `(.L_x_39) ;  /* 0x000001a000047945 */ /* 0x000fe80003800000 */
[----:B------:R-:W-:Y:S04]  /*0fc0*/  BSSY B5, `(.L_x_40) ;  /* 0x0000015000057945 */ /* 0x000fe80003800000 */
[----:B------:R-:W-:Y:S05]  /*0fd0*/  @P2 BRA `(.L_x_41) ;  /* 0x0000000000202947 */ /* 0x000fea0003800000 */
[----:B-1-3--:R-:W1:Y:S02]  /*0fe0*/  LDS R0, [UR24+0x34] ;  /* 0x00003418ff007984 */ /* 0x00ae640008000800 */
[----:B-1----:R-:W-:-:S05]  /*0ff0*/  LOP3.LUT R0, R0, 0x38, RZ, 0xb8, !PT ;  /* 0x0000003800007812 */ /* 0x002fca00078eb8ff */
[----:B------:R1:W-:Y:S01]  /*1000*/  STS [UR24+0x34], R0 ;  /* 0x00003400ff007988 */ /* 0x0003e20008000818 */
[----:B------:R-:W-:Y:S05]  /*1010*/  @P2 BRA `(.L_x_42) ;  /* 0x0000000000202947 */ /* 0x000fea0003800000 */
[----:B-1----:R-:W1:Y:S01]  /*1020*/  LDS R0, [UR24+0x8] ;  /* 0x00000818ff007984 */ /* 0x002e620008000800 */
[----:B------:R-:W-:-:S05]  /*1030*/  IMAD.MOV.U32 R5, RZ, RZ, 0x780 ;  /* 0x00000780ff057424 */ /* 0x000fca00078e00ff */
[----:B-1----:R-:W-:-:S05]  /*1040*/  LOP3.LUT R0, R0, 0x500, R5, 0xd8, !PT ;  /* 0x0000050000007812 */ /* 0x002fca00078ed805 */
[----:B------:R1:W-:Y:S02]  /*1050*/  STS [UR24+0x8], R0 ;  /* 0x00000800ff007988 */ /* 0x0003e40008000818 */
.L_x_41:
[----:B------:R-:W-:Y:S05]  /*1060*/  @P2 BRA `(.L_x_43) ;  /* 0x0000000000282947 */ /* 0x000fea0003800000 */
[----:B-1-3--:R-:W1:Y:S02]  /*1070*/  LDS R0, [UR24+0x8] ;  /* 0x00000818ff007984 */ /* 0x00ae640008000800 */
[----:B-1----:R-:W-:-:S05]  /*1080*/  LOP3.LUT R0, R0, 0x1800, RZ, 0xb8, !PT ;  /* 0x0000180000007812 */ /* 0x002fca00078eb8ff */
[----:B------:R3:W-:Y:S02]  /*1090*/  STS [UR24+0x8], R0 ;  /* 0x00000800ff007988 */ /* 0x0007e40008000818 */
.L_x_42:
[----:B------:R-:W-:Y:S05]  /*10a0*/  @P2 BREAK B5 ;  /* 0x0000000000052942 */ /* 0x000fea0003800000 */
[----:B------:R-:W-:Y:S05]  /*10b0*/  @P2 BRA `(.L_x_44) ;  /* 0x0000000000242947 */ /* 0x000fea0003800000 */
[----:B-1-3--:R-:W1:Y:S01]  /*10c0*/  LDS R0, [UR24+0x8] ;  /* 0x00000818ff007984 */ /* 0x00ae620008000800 */
[----:B------:R-:W-:-:S05]  /*10d0*/  IMAD.MOV.U32 R5, RZ, RZ, 0x6000 ;  /* 0x00006000ff057424 */ /* 0x000fca00078e00ff */
[----:B-1----:R-:W-:-:S04]  /*10e0*/  LOP3.LUT R0, R0, 0x6000, R5, 0xd8, !PT ;  /* 0x0000600000007812 */ /* 0x002fc800078ed805 */
[----:B------:R-:W-:-:S05]  /*10f0*/  LOP3.LUT R0, R0, 0x400000, RZ, 0xb8, !PT ;  /* 0x0040000000007812 */ /* 0x000fca00078eb8ff */
[----:B------:R1:W-:Y:S02]  /*1100*/  STS [UR24+0x8], R0 ;  /* 0x00000800ff007988 */ /* 0x0003e40008000818 */
.L_x_43:
[----:B------:R-:W-:Y:S05]  /*1110*/  BSYNC B5 ;  /* 0x0000000000057941 */ /* 0x000fea0003800000 */
.L_x_40:
[----:B-1-3--:R-:W1:Y:S02]  /*1120*/  @!P2 LDS R0, [UR24+0x8] ;  /* 0x00000818ff00a984 */ /* 0x00ae640008000800 */
[----:B-1----:R-:W-:-:S05]  /*1130*/  @!P2 LOP3.LUT R0, R0, 0x8000, RZ, 0xb8, !PT ;  /* 0x000080000000a812 */ /* 0x002fca00078eb8ff */
[----:B------:R1:W-:Y:S02]  /*1140*/  @!P2 STS [UR24+0x8], R0 ;  /* 0x00000800ff00a988 */ /* 0x0003e40008000818 */
.L_x_44:
[----:B------:R-:W-:Y:S05]  /*1150*/  BSYNC B4 ;  /* 0x0000000000047941 */ /* 0x000fea0003800000 */
.L_x_39:
[----:B------:R-:W-:Y:S05]  /*1160*/  WARPSYNC.ALL ;  /* 0x0000000000007948 */ /* 0x000fea0003800000 */
[----:B------:R1:W-:Y:S01]  /*1170*/  STL [R1], RZ ;  /* 0x000000ff01007387 */ /* 0x0003e20000100800 */
[----:B------:R-:W-:Y:S01]  /*1180*/  UIADD3 UR5, UR5, 0x100, URZ ;  /* 0x0000010005057890 */ /* 0x000fe2000fffe03f */
[----:B------:R-:W-:Y:S02]  /*1190*/  ISETP.GE.AND P1, PT, R13, 0x1, PT ;  /* 0x000000010d00780c */ /* 0x000fe40003f26270 */
[----:B------:R-:W-:Y:S01]  /*11a0*/  CS2R R152, SRZ ;  /* 0x0000000000987805 */ /* 0x000fe2000001ff00 */
[----:B------:R1:W-:Y:S01]  /*11b0*/  STL [R1+0x4], RZ ;  /* 0x000004ff01007387 */ /* 0x0003e20000100800 */
[----:B------:R-:W-:Y:S01]  /*11c0*/  UIADD3 UR30, UP0, UR5, UR30, URZ ;  /* 0x0000001e051e7290 */ /* 0x000fe2000ff1e03f */
[----:B------:R-:W-:-:S02]  /*11d0*/  CS2R R154, SRZ ;  /* 0x00000000009a7805 */ /* 0x000fc4000001ff00 */
[----:B------:R-:W-:Y:S01]  /*11e0*/  CS2R R156, SRZ ;  /* 0x00000000009c7805 */ /* 0x000fe2000001ff00 */
[----:B------:R1:W-:Y:S01]  /*11f0*/  STL [R1+0x8], RZ ;  /* 0x000008ff01007387 */ /* 0x0003e20000100800 */
[----:B------:R-:W-:Y:S01]  /*1200*/  ULEA.HI.X.SX32 UR31, UR5, UR31, 0x1, UP0 ;  /* 0x0000001f051f7291 */ /* 0x000fe200080f0e3f */
[----:B------:R-:W-:Y:S02]  /*1210*/  CS2R R158, SRZ ;  /* 0x00000000009e7805 */ /* 0x000fe4000001ff00 */
[----:B------:R-:W-:Y:S01]  /*1220*/  CS2R R160, SRZ ;  /* 0x0000000000a07805 */ /* 0x000fe2000001ff00 */
[----:B------:R1:W-:Y:S01]  /*1230*/  STL [R1+0xc], RZ ;  /* 0x00000cff01007387 */ /* 0x0003e20000100800 */
[----:B------:R-:W-:Y:S02]  /*1240*/  CS2R R162, SRZ ;  /* 0x0000000000a27805 */ /* 0x000fe4000001ff00 */
[----:B------:R-:W-:Y:S02]  /*1250*/  CS2R R164, SRZ ;  /* 0x0000000000a47805 */ /* 0x000fe4000001ff00 */
[----:B------:R-:W-:Y:S01]  /*1260*/  CS2R R166, SRZ ;  /* 0x0000000000a67805 */ /* 0x000fe2000001ff00 */
[----:B------:R1:W-:Y:S01]  /*1270*/  STL [R1+0x10], RZ ;  /* 0x000010ff01007387 */ /* 0x0003e20000100800 */
[----:B------:R-:W-:-:S02]  /*1280*/  CS2R R168, SRZ ;  /* 0x0000000000a87805 */ /* 0x000fc4000001ff00 */
        /* <DEDUP_REMOVED lines=96> */
[----:B------:R-:W-:Y:S01]  /*1890*/  CS2R R58, SRZ ;  /* 0x00000000003a7805 */ /* 0x000fe2000001ff00 */
[----:B------:R1:W-:Y:S04]  /*18a0*/  STL [R1+0x74], RZ ;  /* 0x000074ff01007387 */ /* 0x0003e80000100800 */
        /* <DEDUP_REMOVED lines=33> */
[----:B------:R1:W-:Y:S01]  /*1ac0*/  STL [R1+0xfc], RZ ;  /* 0x0000fcff01007387 */ /* 0x0003e20000100800 */
[----:B------:R-:W-:Y:S05]  /*1ad0*/  @P0 BRA `(.L_x_45) ;  /* 0x0000000000280947 */ /* 0x000fea0003800000 */
[----:B-1-3--:R-:W1:Y:S01]  /*1ae0*/  S2R R0, SR_LANEID ;  /* 0x0000000000007919 */ /* 0x00ae620000000000 */
[----:B------:R-:W-:Y:S05]  /*1af0*/  WARPSYNC.ALL ;  /* 0x0000000000007948 */ /* 0x000fea0003800000 */
[----:B-1----:R-:W-:-:S05]  /*1b00*/  IMAD.SHL.U32 R0, R0, 0x4, RZ ;  /* 0x0000000400007824 */ /* 0x002fca00078e00ff */
[----:B------:R-:W1:Y:S01]  /*1b10*/  LDS R7, [R0+UR24] ;  /* 0x0000001800077984 */ /* 0x000e620008000800 */
[----:B--2-4-:R-:W-:-:S05]  /*1b20*/  IADD3 R4, P3, R0, UR30, RZ ;  /* 0x0000001e00047c10 */ /* 0x014fca000ff7e0ff */
[----:B------:R-:W-:-:S05]  /*1b30*/  IMAD.X R5, RZ, RZ, UR31, P3 ;  /* 0x0000001fff057e24 */ /* 0x000fca00098e06ff */
[----:B-1----:R1:W5:Y:S01]  /*1b40*/  ATOMG.E.EXCH.STRONG.GPU PT, RZ, [R4], R7 ;  /* 0x0000000704ff73a8 */ /* 0x00236200041ee100 */
[----:B------:R-:W-:-:S04]  /*1b50*/  DEPBAR {5,4,3,2,1,0} ;  /* 0x0000003f0000791a */ /* 0x000fc80000000000 */
[----:B------:R1:W-:Y:S01]  /*1b60*/  UTMACCTL.IV [UR30] ;  /* 0x000000001e0079b9 */ /* 0x0003e20008000000 */
[----:B------:R-:W-:Y:S01]  /*1b70*/  NOP ;  /* 0x0000000000007918 */ /* 0x000fe20000000000 */
.L_x_45:
[----:B------:R-:W-:Y:S05]  /*1b80*/  @P0 BRA `(.L_x_46) ;  /* 0x00000000000c0947 */ /* 0x000fea0003800000 */
[----:B------:R0:W-:Y:S01]  /*1b90*/  UTMACMDFLUSH ;  /* 0x00000000000079b7 */ /* 0x0001e20000000000 */
[----:B------:R-:W-:Y:S05]  /*1ba0*/  @P0 BRA `(.L_x_46) ;  /* 0x0000000000040947 */ /* 0x000fea0003800000 */
[----:B------:R-:W-:-:S04]  /*1bb0*/  DEPBAR.LE SB0, 0x0 ;  /* 0x000080000000791a */ /* 0x000fc80000000000 */
.L_x_46:
[----:B------:R-:W-:Y:S05]  /*1bc0*/  WARPSYNC.ALL ;  /* 0x0000000000007948 */ /* 0x000fea0003800000 */
[----:B-----5:R-:W-:Y:S01]  /*1bd0*/  BAR.SYNC.DEFER_BLOCKING 0x0 ;  /* 0x0000000000007b1d */ /* 0x020fe20000010000 */
[----:B------:R-:W-:Y:S01]  /*1be0*/  USHF.L.U32 UR15, UR25, 0x7, URZ ;  /* 0x00000007190f7899 */ /* 0x000fe2000800063f */
[----:B------:R-:W-:Y:S01]  /*1bf0*/  CS2R R60, SRZ ;  /* 0x00000000003c7805 */ /* 0x000fe2000001ff00 */
[----:B------:R-:W-:Y:S01]  /*1c00*/  USHF.L.U32 UR11, UR36, 0x8, URZ ;  /* 0x00000008240b7899 */ /* 0x000fe2000800063f */
[----:B------:R-:W-:Y:S02]  /*1c10*/  CS2R R62, SRZ ;  /* 0x00000000003e7805 */ /* 0x000fe4000001ff00 */
[----:B------:R-:W-:Y:S01]  /*1c20*/  CS2R R64, SRZ ;  /* 0x0000000000407805 */ /* 0x000fe2000001ff00 */
[----:B------:R-:W-:Y:S01]  /*1c30*/  VOTEU.ALL UP0, P2 ;  /* 0x00000000003f7886 */ /* 0x000fe20001000000 */
[----:B------:R-:W-:Y:S01]  /*1c40*/  UMOV UR6, 0x1 ;  /* 0x0000000100067882 */ /* 0x000fe20000000000 */
[----:B------:R-:W-:Y:S01]  /*1c50*/  VOTEU.ALL UP1, P2 ;  /* 0x00000000003f7886 */ /* 0x000fe20001020000 */
[----:B------:R-:W-:-:S02]  /*1c60*/  CS2R R66, SRZ ;  /* 0x0000000000427805 */ /* 0x000fc4000001ff00 */
[----:B------:R-:W-:Y:S01]  /*1c70*/  CS2R R68, SRZ ;  /* 0x0000000000447805 */ /* 0x000fe2000001ff00 */
[----:B------:R-:W-:-:S04]  /*1c80*/  @!UP0 UIADD3 UR8, -UR6, 0x100000, URZ ;  /* 0x0010000006088890 */ /* 0x000fc8000fffe13f */
[----:B------:R-:W-:Y:S02]  /*1c90*/  @!UP0 USHF.L.U32 UR9, UR8, 0xb, URZ ;  /* 0x0000000b08098899 */ /* 0x000fe4000800063f */
[----:B------:R-:W-:Y:S01]  /*1ca0*/  @!UP0 USHF.L.U32 UR8, UR8, 0x1, URZ ;  /* 0x0000000108088899 */ /* 0x000fe2000800063f */
[----:B------:R-:W-:Y:S01]  /*1cb0*/  CS2R R70, SRZ ;  /* 0x0000000000467805 */ /* 0x000fe2000001ff00 */
[----:B------:R-:W-:-:S04]  /*1cc0*/  @!UP0 UIADD3 UR6, -UR6, 0x100000, URZ ;  /* 0x0010000006068890 */ /* 0x000fc8000fffe13f */
[----:B------:R-:W-:Y:S02]  /*1cd0*/  @!UP0 USHF.L.U32 UR7, UR6, 0xb, URZ ;  /* 0x0000000b06078899 */ /* 0x000fe4000800063f */
[----:B------:R-:W-:Y:S01]  /*1ce0*/  @!UP0 USHF.L.U32 UR6, UR6, 0x1, URZ ;  /* 0x0000000106068899 */ /* 0x000fe2000800063f */
[----:B------:R-:W-:Y:S01]  /*1cf0*/  CS2R R72, SRZ ;  /* 0x0000000000487805 */ /* 0x000fe2000001ff00 */
[----:B------:R-:W-:Y:S01]  /*1d00*/  VOTEU.ALL UP0, P2 ;  /* 0x00000000003f7886 */ /* 0x000fe20001000000 */
[----:B------:R-:W-:Y:S02]  /*1d10*/  CS2R R74, SRZ ;  /* 0x00000000004a7805 */ /* 0x000fe4000001ff00 */
[----:B------:R-:W-:Y:S02]  /*1d20*/  CS2R R76, SRZ ;  /* 0x00000000004c7805 */ /* 0x000fe4000001ff00 */
[----:B------:R-:W-:Y:S02]  /*1d30*/  CS2R R78, SRZ ;  /* 0x00000000004e7805 */ /* 0x000fe4000001ff00 */
[----:B------:R-:W-:-:S02]  /*1d40*/  CS2R R80, SRZ ;  /* 0x0000000000507805 */ /* 0x000fc4000001ff00 */
[----:B------:R-:W-:Y:S02]  /*1d50*/  CS2R R82, SRZ ;  /* 0x0000000000527805 */ /* 0x000fe4000001ff00 */
[----:B------:R-:W-:Y:S02]  /*1d60*/  CS2R R84, SRZ ;  /* 0x0000000000547805 */ /* 0x000fe4000001ff00 */
[----:B------:R-:W-:Y:S01]  /*1d70*/  CS2R R86, SRZ ;  /* 0x0000000000567805 */ /* 0x000fe2000001ff00 */
[----:B------:R-:W2:Y:S02]  /*1d80*/  FENCE.VIEW.ASYNC.S ;  /* 0x00000000000073c6 */ /* 0x000ea40000000000 */
[----:B--2---:R2:W3:Y:S02]  /*1d90*/  @!UP0 SYNCS.EXCH.64 URZ, [UR24+0xc000], UR8 ;  /* 0x00c00008183f85b2 */ /* 0x0044e40008000100 */
[----:B---3--:R-:W-:Y:S06]  /*1da0*/  BAR.SYNC.DEFER_BLOCKING 0x0 ;  /* 0x0000000000007b1d */ /* 0x008fec0000010000 */
[----:B------:R2:W3:Y:S01]  /*1db0*/  @!UP1 SYNCS.EXCH.64 URZ, [UR24+0xc008], UR6 ;  /* 0x00c00806183f95b2 */ /* 0x0004e20008000100 */
[----:B------:R-:W-:Y:S05]  /*1dc0*/  @!P1 BRA `(.L_x_47) ;  /* 0x0000001400f09947 */ /* 0x000fea0003800000 */
[----:B------:R1:W-:Y:S01]  /*1dd0*/  STL [R1], RZ ;  /* 0x000000ff01007387 */ /* 0x0003e20000100800 */
[----:B------:R-:W-:Y:S02]  /*1de0*/  CS2R R152, SRZ ;  /* 0x0000000000987805 */ /* 0x000fe4000001ff00 */
        /* <DEDUP_REMOVED lines=127> */
[----:B------:R-:W-:Y:S01]  /*25e0*/  UMOV UR5, URZ ;  /* 0x0000003f00057c82 */ /* 0x000fe20008000000 */
[----:B------:R-:W-:-:S02]  /*25f0*/  UMOV UR10, URZ ;  /* 0x0000003f000a7c82 */ /* 0x000fc40008000000 */
        /* <DEDUP_REMOVED lines=30> */
[----:B------:R1:W-:Y:S02]  /*27e0*/  STL [R1+0xfc], RZ ;  /* 0x0000fcff01007387 */ /* 0x0003e40000100800 */
.L_x_49:
[----:B---3--:R-:W-:Y:S01]  /*27f0*/  BAR.SYNC.DEFER_BLOCKING 0x0 ;  /* 0x0000000000007b1d */ /* 0x008fe20000010000 */
[----:B------:R-:W-:Y:S01]  /*2800*/  ULEA UR18, UR5, UR24, 0x3 ;  /* 0x0000001805127291 */ /* 0x000fe2000f8e183f */
[----:B-1----:R-:W-:Y:S01]  /*2810*/  @!P2 IMAD.MOV.U32 R0, RZ, RZ, 0x6000 ;  /* 0x00006000ff00a424 */ /* 0x002fe200078e00ff */
[----:B------:R-:W-:Y:S01]  /*2820*/  ELECT P0, URZ, PT ;  /* 0x00000000003f782f */ /* 0x000fe20003800000 */
[----:B--2---:R-:W-:-:S03]  /*2830*/  ULEA UR8, UR5, UR24, 0xe ;  /* 0x0000001805087291 */ /* 0x004fc6000f8e703f */
[----:B------:R-:W-:Y:S02]  /*2840*/  ISETP.LT.U32.AND P0, PT, R2, 0x20, P0 ;  /* 0x000000200200780c */ /* 0x000fe40000701070 */
[----:B------:R-:W-:Y:S01]  /*2850*/  ELECT P1, URZ, PT ;  /* 0x00000000003f782f */ /* 0x000fe20003820000 */
[----:B------:R-:W-:-:S03]  /*2860*/  ULEA UR12, UR5, UR24, 0xd ;  /* 0x00000018050c7291 */ /* 0x000fc6000f8e683f */
[----:B------:R-:W-:Y:S01]  /*2870*/  ISETP.LT.U32.AND P1, PT, R2, 0x20, P1 ;  /* 0x000000200200780c */ /* 0x000fe20000f21070 */
[----:B------:R-:W-:Y:S01]  /*2880*/  UMOV UR14, UR10 ;  /* 0x0000000a000e7c82 */ /* 0x000fe20008000000 */
[----:B------:R-:W-:-:S05]  /*2890*/  UIADD3 UR12, UR12, 0x8000, URZ ;  /* 0x000080000c0c7890 */ /* 0x000fca000fffe03f */
[----:B------:R-:W-:Y:S01]  /*28a0*/  VOTEU.ANY UP0, P0 ;  /* 0x00000000003f7886 */ /* 0x000fe20000000100 */
[----:B------:R-:W-:Y:S01]  /*28b0*/  VOTEU.ANY UP2, P0 ;  /* 0x00000000003f7886 */ /* 0x000fe20000040100 */
[----:B------:R1:W-:Y:S01]  /*28c0*/  @!P2 SYNCS.ARRIVE.TRANS64 RZ, [UR18+0xc000], R0 ;  /* 0x00c00000ffffa9a7 */ /* 0x0003e20008000012 */
[----:B------:R2:W-:Y:S06]  /*28d0*/  MEMBAR.ALL.CTA ;  /* 0x0000000000007992 */ /* 0x0005ec0000008000 */
[----:B--2---:R-:W2:Y:S01]  /*28e0*/  FENCE.VIEW.ASYNC.S ;  /* 0x00000000000073c6 */ /* 0x004ea20000000000 */
[----:B------:R-:W-:Y:S01]  /*28f0*/  @UP0 UIADD3 UR9, UR18, 0xc000, URZ ;  /* 0x0000c00012090890 */ /* 0x000fe2000fffe03f */
[----:B------:R-:W-:Y:S01]  /*2900*/  @UP0 UMOV UR6, UR26 ;  /* 0x0000001a00060c82 */ /* 0x000fe20008000000 */
[----:B------:R-:W-:Y:S01]  /*2910*/  @UP0 UMOV UR7, UR27 ;  /* 0x0000001b00070c82 */ /* 0x000fe20008000000 */
[----:B--2---:R-:W-:Y:S01]  /*2920*/  VOTEU.ANY UP1, P1 ;  /* 0x00000000003f7886 */ /* 0x004fe20000820100 */
[----:B------:R-:W-:Y:S01]  /*2930*/  VOTEU.ANY UP3, P1 ;  /* 0x00000000003f7886 */ /* 0x000fe20000860100 */
[----:B-1----:R-:W-:-:S03]  /*2940*/  IMAD.U32 R0, RZ, RZ, UR4 ;  /* 0x00000004ff007e24 */ /* 0x002fc6000f8e00ff */
[----:B------:R-:W-:Y:S01]  /*2950*/  @UP1 UIADD3 UR13, UR18, 0xc000, URZ ;  /* 0x0000c000120d1890 */ /* 0x000fe2000fffe03f */
[----:B------:R-:W-:Y:S01]  /*2960*/  @UP1 UMOV UR16, UR28 ;  /* 0x0000001c00101c82 */ /* 0x000fe20008000000 */
[----:B------:R-:W-:Y:S01]  /*2970*/  @UP1 UMOV UR17, UR29 ;  /* 0x0000001d00111c82 */ /* 0x000fe20008000000 */
[----:B------:R-:W-:Y:S01]  /*2980*/  SHF.L.U32 R0, R0, 0x1f, RZ ;  /* 0x0000001f00007819 */ /* 0x000fe200000006ff */
[----:B------:R-:W-:Y:S06]  /*2990*/  BAR.SYNC.DEFER_BLOCKING 0x0 ;  /* 0x0000000000007b1d */ /* 0x000fec0000010000 */
[----:B------:R1:W-:Y:S02]  /*29a0*/  @UP2 UTMALDG.2D [UR8], [UR6] ;  /* 0x00000008060025b4 */ /* 0x0003e40008008000 */
[----:B------:R-:W-:Y:S06]  /*29b0*/  BAR.SYNC.DEFER_BLOCKING 0x0 ;  /* 0x0000000000007b1d */ /* 0x000fec0000010000 */
[----:B------:R1:W-:Y:S02]  /*29c0*/  @UP3 UTMALDG.2D [UR12], [UR16] ;  /* 0x0000000c100035b4 */ /* 0x0003e40008008000 */
[----:B------:R-:W-:Y:S06]  /*29d0*/  BAR.SYNC.DEFER_BLOCKING 0x0 ;  /* 0x0000000000007b1d */ /* 0x000fec0000010000 */
[----:B------:R-:W2:Y:S02]  /*29e0*/  SYNCS.PHASECHK.TRANS64.TRYWAIT P0, [UR18+0xc000], R0 ;  /* 0x00c00000ff0075a7 */ /* 0x000ea40008000152 */
[----:B-12---:R-:W-:Y:S05]  /*29f0*/  @!P0 BRA `(.L_x_48) ;  /* 0x0000001c00288947 */ /* 0x006fea0003800000 */
.L_x_50:
[----:B------:R-:W-:Y:S01]  /*2a00*/  STL.64 [R1+0x1f8], R86 ;  /* 0x0001f85601007387 */ /* 0x000fe20000100a00 */
[----:B------:R-:W-:Y:S01]  /*2a10*/  USHF.R.U32.HI UR16, URZ, 0x4, UR8 ;  /* 0x000000043f107899 */ /* 0x000fe20008011608 */
[----:B------:R-:W1:Y:S02]  /*2a20*/  LDC R0, c[0x0][0x230] ;  /* 0x00008c00ff007b82 */ /* 0x000e640000000800 */
[----:B------:R-:W-:Y:S04]  /*2a30*/  STL.64 [R1+0x1f0], R84 ;  /* 0x0001f05401007387 */ /* 0x000fe80000100a00 */
        /* <DEDUP_REMOVED lines=29> */
[----:B------:R2:W-:Y:S04]  /*2c10*/  STL.64 [R1+0x100], R24 ;  /* 0x0001001801007387 */ /* 0x0005e80000100a00 */
[----:B--2---:R-:W2:Y:S04]  /*2c20*/  LDL.LU.64 R24, [R1] ;  /* 0x0000000001187983 */ /* 0x004ea80000300a00 */
[----:B------:R-:W2:Y:S04]  /*2c30*/  LDL.LU.64 R26, [R1+0x8] ;  /* 0x00000800011a7983 */ /* 0x000ea80000300a00 */
        /* <DEDUP_REMOVED lines=29> */
[----:B------:R-:W2:Y:S01]  /*2e10*/  LDL.LU.64 R86, [R1+0xf8] ;  /* 0x0000f80001567983 */ /* 0x000ea20000300a00 */
[----:B------:R-:W-:-:S02]  /*2e20*/  USHF.R.U32.HI UR6, URZ, 0x4, UR12 ;  /* 0x000000043f067899 */ /* 0x000fc4000801160c */
[----:B------:R-:W-:Y:S02]  /*2e30*/  USGXT.U32 UR16, UR16, 0xe ;  /* 0x0000000e1010789a */ /* 0x000fe40008000000 */
[----:B------:R-:W-:Y:S01]  /*2e40*/  USGXT.U32 UR6, UR6, 0xe ;  /* 0x0000000e0606789a */ /* 0x000fe20008000000 */
[----:B------:R-:W-:Y:S01]  /*2e50*/  UMOV UR17, 0x80000020 ;  /* 0x8000002000117882 */ /* 0x000fe20000000000 */
[----:B------:R-:W-:Y:S01]  /*2e60*/  UMOV UR19, 0x80000020 ;  /* 0x8000002000137882 */ /* 0x000fe20000000000 */
[----:B------:R-:W-:Y:S01]  /*2e70*/  UIADD3 UR20, UP0, UR16, 0x2, URZ ;  /* 0x0000000210147890 */ /* 0x000fe2000ff1e03f */
[----:B------:R-:W-:-:S03]  /*2e80*/  UMOV UR8, URZ ;  /* 0x0000003f00087c82 */ /* 0x000fc60008000000 */
[----:B------:R-:W-:Y:S01]  /*2e90*/  UMOV UR18, UR6 ;  /* 0x0000000600127c82 */ /* 0x000fe20008000000 */
[----:B------:R-:W-:Y:S01]  /*2ea0*/  UMOV UR22, 0xfffffffe ;  /* 0xfffffffe00167882 */ /* 0x000fe20000000000 */
[----:B------:R-:W-:Y:S01]  /*2eb0*/  UMOV UR23, 0x7fffffdf ;  /* 0x7fffffdf00177882 */ /* 0x000fe20000000000 */
[----:B------:R-:W-:Y:S01]  /*2ec0*/  UMOV UR7, URZ ;  /* 0x0000003f00077c82 */ /* 0x000fe20008000000 */
[----:B------:R-:W-:Y:S02]  /*2ed0*/  UIADD3.X UR21, UR8, -0x7fffffe0, URZ, UP0, !UPT ;  /* 0x8000002008157890 */ /* 0x000fe400087fe43f */
[----:B------:R-:W-:Y:S01]  /*2ee0*/  UIADD3.64 UR22, UR6, -UR22, URZ ;  /* 0x8000001606167297 */ /* 0x000fe2000fffe03f */
[----:B--2---:R-:W-:-:S06]  /*2ef0*/  WARPGROUP.ARRIVE ;  /* 0x00000000000079c5 */ /* 0x004fcc0000000000 */
[----:B------:R-:W-:Y:S01]  /*2f00*/  HGMMA.64x128x16.F32.BF16 R24, gdesc[UR16], R24, gsb0 ;  /* 0x01e00000101879f0 */ /* 0x000fe20008001818 */
[----:B------:R-:W-:Y:S02]  /*2f10*/  UIADD3.64 UR16, UR20, 0xfe, URZ ;  /* 0x000000fe14107897 */ /* 0x000fe4000fffe03f */
[----:B------:R-:W-:Y:S02]  /*2f20*/  WARPGROUP.DEPBAR.LE gsb0, 0x0 ;  /* 0x00008000000079c5 */ /* 0x000fe40000010000 */
[----:B------:R-:W-:-:S07]  /*2f30*/  WARPGROUP.ARRIVE ;  /* 0x00000000000079c5 */ /* 0x000fce0000000000 */
[----:B------:R-:W-:Y:S01]  /*2f40*/  HGMMA.64x128x16.F32.BF16 R24, gdesc[UR20], R24, gsb0 ;  /* 0x01e00000141879f0 */ /* 0x000fe20008001818 */
[----:B------:R-:W-:Y:S01]  /*2f50*/  UIADD3.64 UR32, UR20, 0x100, URZ ;  /* 0x0000010014207897 */ /* 0x000fe2000fffe03f */
[----:B------:R-:W-:Y:S01]  /*2f60*/  UMOV UR34, UR22 ;  /* 0x0000001600227c82 */ /* 0x000fe20008000000 */
[----:B------:R-:W-:Y:S01]  /*2f70*/  UMOV UR35, UR23 ;  /* 0x0000001700237c82 */ /* 0x000fe20008000000 */
[----:B------:R-:W-:Y:S02]  /*2f80*/  WARPGROUP.DEPBAR.LE gsb0, 0x0 ;  /* 0x00008000000079c5 */ /* 0x000fe40000010000 */
[----:B------:R-:W-:Y:S01]  /*2f90*/  WARPGROUP.ARRIVE ;  /* 0x00000000000079c5 */ /* 0x000fe20000000000 */
[----:B------:R-:W-:Y:S04]  /*2fa0*/  STL.64 [R1], R24 ;  /* 0x0000001801007387 */ /* 0x000fe80000100a00 */
[----:B------:R-:W-:Y:S01]  /*2fb0*/  STL.64 [R1+0x8], R26 ;  /* 0x0000081a01007387 */ /* 0x000fe20000100a00 */
[----:B------:R-:W-:Y:S03]  /*2fc0*/  HGMMA.64x128x16.F32.BF16 R152, gdesc[UR16], R152, gsb0 ;  /* 0x01e00000109879f0 */ /* 0x000fe60008001898 */
        /* <DEDUP_REMOVED lines=30> */
[----:B--2---:R-:W2:Y:S01]  /*31b0*/  LDL.LU.64 R86, [R1+0x1f8] ;  /* 0x0001f80001567983 */ /* 0x004ea20000300a00 */
[----:B------:R-:W-:-:S02]  /*31c0*/  WARPGROUP.DEPBAR.LE gsb0, 0x0 ;  /* 0x00008000000079c5 */ /* 0x000fc40000010000 */
[----:B------:R-:W-:Y:S01]  /*31d0*/  WARPGROUP.ARRIVE ;  /* 0x00000000000079c5 */ /* 0x000fe20000000000 */
[----:B------:R-:W2:Y:S04]  /*31e0*/  LDL.LU.64 R84, [R1+0x1f0] ;  /* 0x0001f00001547983 */ /* 0x000ea80000300a00 */
[----:B------:R-:W2:Y:S01]  /*31f0*/  LDL.LU.64 R82, [R1+0x1e8] ;  /* 0x0001e80001527983 */ /* 0x000ea20000300a00 */
[----:B------:R-:W-:Y:S03]  /*3200*/  HGMMA.64x128x16.F32.BF16 R152, gdesc[UR32], R152, gsb0 ;  /* 0x01e00000209879f0 */ /* 0x000fe60008001898 */
        /* <DEDUP_REMOVED lines=29> */
[----:B------:R-:W-:-:S02]  /*33e0*/  UIADD3.64 UR16, UR20, 0x1fe, URZ ;  /* 0x000001fe14107897 */ /* 0x000fc4000fffe03f */
[----:B------:R-:W-:Y:S01]  /*33f0*/  UIADD3.64 UR32, UR20, 0x200, URZ ;  /* 0x0000020014207897 */ /* 0x000fe2000fffe03f */
[----:B------:R-:W-:Y:S01]  /*3400*/  UMOV UR34, UR22 ;  /* 0x0000001600227c82 */ /* 0x000fe20008000000 */
[----:B------:R-:W-:Y:S01]  /*3410*/  UMOV UR35, UR23 ;  /* 0x0000001700237c82 */ /* 0x000fe20008000000 */
[----:B------:R-:W-:Y:S02]  /*3420*/  UIADD3 UR10, UR10, 0x20, URZ ;  /* 0x000000200a0a7890 */ /* 0x000fe4000fffe03f */
[----:B------:R-:W-:-:S04]  /*3430*/  UIADD3 UR5, UR5, 0x1, URZ ;  /* 0x0000000105057890 */ /* 0x000fc8000fffe03f */
[----:B-1----:R-:W-:Y:S01]  /*3440*/  ISETP.LE.AND P0, PT, R0, UR10, PT ;  /* 0x0000000a00007c0c */ /* 0x002fe2000bf03270 */
[----:B------:R-:W-:-:S04]  /*3450*/  UISETP.NE.U32.AND UP0, UPT, UR5, 0x2, UPT ;  /* 0x000000020500788c */ /* 0x000fc8000bf05070 */
[----:B------:R-:W-:Y:S01]  /*3460*/  USEL UR6, URZ, 0x1, UP0 ;  /* 0x000000013f067887 */ /* 0x000fe20008000000 */
[----:B------:R-:W-:Y:S02]  /*3470*/  WARPGROUP.DEPBAR.LE gsb0, 0x0 ;  /* 0x00008000000079c5 */ /* 0x000fe40000010000 */
[----:B------:R-:W-:Y:S01]  /*3480*/  WARPGROUP.ARRIVE ;  /* 0x00000000000079c5 */ /* 0x000fe20000000000 */
[----:B------:R-:W-:Y:S02]  /*3490*/  USEL UR5, UR5, URZ, UP0 ;  /* 0x0000003f05057287 */ /* 0x000fe40008000000 */
[----:B------:R-:W-:-:S03]  /*34a0*/  ULOP3.LUT UR4, UR4, UR6, URZ, 0x3c, !UPT ;  /* 0x0000000604047292 */ /* 0x000fc6000f8e3c3f */
[----:B------:R-:W-:Y:S01]  /*34b0*/  HGMMA.64x128x16.F32.BF16 R88, gdesc[UR16], R88, gsb0 ;  /* 0x01e00000105879f0 */ /* 0x000fe20008001858 */
[----:B------:R-:W-:Y:S02]  /*34c0*/  UIADD3.64 UR16, UR20, 0x2fe, URZ ;  /* 0x000002fe14107897 */ /* 0x000fe4000fffe03f */
[----:B------:R-:W-:Y:S01]  /*34d0*/  UIADD3.64 UR20, UR20, 0x300, URZ ;  /* 0x0000030014147897 */ /* 0x000fe2000fffe03f */
[----:B------:R-:W-:Y:S02]  /*34e0*/  WARPGROUP.DEPBAR.LE gsb0, 0x0 ;  /* 0x00008000000079c5 */ /* 0x000fe40000010000 */
[----:B------:R-:W-:-:S06]  /*34f0*/  WARPGROUP.ARRIVE ;  /* 0x00000000000079c5 */ /* 0x000fcc0000000000 */
[----:B------:R-:W-:Y:S03]  /*3500*/  HGMMA.64x128x16.F32.BF16 R88, gdesc[UR32], R88, gsb0 ;  /* 0x01e00000205879f0 */ /* 0x000fe60008001858 */
[----:B------:R-:W-:Y:S02]  /*3510*/  WARPGROUP.DEPBAR.LE gsb0, 0x0 ;  /* 0x00008000000079c5 */ /* 0x000fe40000010000 */
[----:B--2---:R-:W-:-:S07]  /*3520*/  WARPGROUP.ARRIVE ;  /* 0x00000000000079c5 */ /* 0x004fce0000000000 */
[----:B------:R-:W-:Y:S03]  /*3530*/  HGMMA.64x128x16.F32.BF16 R24, gdesc[UR16], R24, gsb0 ;  /* 0x01e00000101879f0 */ /* 0x000fe60008001818 */
[----:B------:R-:W-:Y:S02]  /*3540*/  WARPGROUP.DEPBAR.LE gsb0, 0x0 ;  /* 0x00008000000079c5 */ /* 0x000fe40000010000 */
[----:B------:R-:W-:-:S07]  /*3550*/  WARPGROUP.ARRIVE ;  /* 0x00000000000079c5 */ /* 0x000fce0000000000 */
[----:B------:R-:W-:Y:S03]  /*3560*/  HGMMA.64x128x16.F32.BF16 R24, gdesc[UR20], R24, gsb0 ;  /* 0x01e00000141879f0 */ /* 0x000fe60008001818 */
[----:B------:R-:W-:Y:S02]  /*3570*/  WARPGROUP.DEPBAR.LE gsb0, 0x0 ;  /* 0x00008000000079c5 */ /* 0x000fe40000010000 */
[----:B------:R-:W-:Y:S05]  /*3580*/  @!P0 BRA `(.L_x_49) ;  /* 0xfffffff000988947 */ /* 0x000fea000383ffff */
.L_x_47:
[----:B------:R5:W-:Y:S04]  /*3590*/  STL [R1+0x10c], R84 ;  /* 0x00010c5401007387 */ /* 0x000be80000100800 */
[----:B------:R-:W2:Y:S01]  /*35a0*/  LDL.LU R8, [R1] ;  /* 0x0000000001087983 */ /* 0x000ea20000300800 */
[----:B---3--:R-:W-:Y:S06]  /*35b0*/  BAR.SYNC.DEFER_BLOCKING 0x0 ;  /* 0x0000000000007b1d */ /* 0x008fec0000010000 */
[----:B-----5:R-:W2:Y:S04]  /*35c0*/  LDL.LU R84, [R1+0x4] ;  /* 0x0000040001547983 */ /* 0x020ea80000300800 */
[----:B------:R3:W-:Y:S04]  /*35d0*/  STL [R1+0x108], R85 ;  /* 0x0001085501007387 */ /* 0x0007e80000100800 */
[----:B---3--:R-:W3:Y:S01]  /*35e0*/  LDL.LU R85, [R1+0xc] ;  /* 0x00000c0001557983 */ /* 0x008ee20000300800 */
[----:B------:R-:W5:Y:S03]  /*35f0*/  @!P2 SYNCS.CCTL.IV [UR24+0xc000] ;  /* 0x00c00000ff00a9b1 */ /* 0x000f660008000018 */
[----:B------:R-:W3:Y:S04]  /*3600*/  LDL.LU R9, [R1+0x8] ;  /* 0x0000080001097983 */ /* 0x000ee80000300800 */
[----:B------:R1:W-:Y:S01]  /*3610*/  STL [R1+0x104], R86 ;  /* 0x0001045601007387 */ /* 0x0003e20000100800 */
[----:B-----5:R-:W-:Y:S06]  /*3620*/  BAR.SYNC.DEFER_BLOCKING 0x0 ;  /* 0x0000000000007b1d */ /* 0x020fec0000010000 */
[----:B-1----:R-:W5:Y:S04]  /*3630*/  LDL.LU R86, [R1+0x14] ;  /* 0x0000140001567983 */ /* 0x002f680000300800 */
[----:B------:R-:W5:Y:S04]  /*3640*/  LDL.LU R10, [R1+0x10] ;  /* 0x00001000010a7983 */ /* 0x000f680000300800 */
[----:B------:R1:W-:Y:S01]  /*3650*/  STL [R1+0x100], R87 ;  /* 0x0001005701007387 */ /* 0x0003e20000100800 */
[----:B------:R-:W-:Y:S01]  /*3660*/  F2FP.BF16.F32.PACK_AB R88, R89, R88 ;  /* 0x000000585958723e */ /* 0x000fe200000010ff */
[----:B------:R-:W5:Y:S02]  /*3670*/  @!P2 SYNCS.CCTL.IV [UR24+0xc008] ;  /* 0x00c00800ff00a9b1 */ /* 0x000f640008000018 */
[----:B-1----:R-:W5:Y:S04]  /*3680*/  LDL.LU R87, [R1+0x1c] ;  /* 0x00001c0001577983 */ /* 0x002f680000300800 */
[----:B------:R-:W5:Y:S04]  /*3690*/  LDL.LU R11, [R1+0x18] ;  /* 0x00001800010b7983 */ /* 0x000f680000300800 */
[----:B------:R-:W5:Y:S04]  /*36a0*/  LDL.LU R3, [R1+0x24] ;  /* 0x0000240001037983 */ /* 0x000f680000300800 */
[----:B----4-:R-:W4:Y:S04]  /*36b0*/  LDL.LU R4, [R1+0x20] ;  /* 0x0000200001047983 */ /* 0x010f280000300800 */
[----:B------:R-:W4:Y:S04]  /*36c0*/  LDL.LU R2, [R1+0x2c] ;  /* 0x00002c0001027983 */ /* 0x000f280000300800 */
        /* <DEDUP_REMOVED lines=52> */
[----:B------:R-:W4:Y:S01]  /*3a10*/  LDL.LU R0, [R1+0xf8] ;  /* 0x0000f80001007983 */ /* 0x000f220000300800 */
[----:B--2---:R-:W-:-:S03]  /*3a20*/  F2FP.BF16.F32.PACK_AB R8, R84, R8 ;  /* 0x000000085408723e */ /* 0x004fc600000010ff */
[----:B------:R-:W2:Y:S01]  /*3a30*/  LDL.LU R84, [R1+0x10c] ;  /* 0x00010c0001547983 */ /* 0x000ea20000300800 */
[----:B---3--:R-:W-:-:S03]  /*3a40*/  F2FP.BF16.F32.PACK_AB R9, R85, R9 ;  /* 0x000000095509723e */ /* 0x008fc600000010ff */
[----:B------:R-:W2:Y:S01]  /*3a50*/  LDL.LU R85, [R1+0x108] ;  /* 0x0001080001557983 */ /* 0x000ea20000300800 */
[----:B-----5:R-:W-:-:S03]  /*3a60*/  F2FP.BF16.F32.PACK_AB R10, R86, R10 ;  /* 0x0000000a560a723e */ /* 0x020fc600000010ff */
[----:B------:R-:W3:Y:S01]  /*3a70*/  LDL.LU R86, [R1+0x104] ;  /* 0x0001040001567983 */ /* 0x000ee20000300800 */
[----:B------:R-:W-:-:S03]  /*3a80*/  F2FP.BF16.F32.PACK_AB R11, R87, R11 ;  /* 0x0000000b570b723e */ /* 0x000fc600000010ff */
[----:B------:R-:W3:Y:S01]  /*3a90*/  LDL.LU R87, [R1+0x100] ;  /* 0x0001000001577983 */ /* 0x000ee20000300800 */
[----:B------:R-:W-:Y:S02]  /*3aa0*/  F2FP.BF16.F32.PACK_AB R89, R91, R90 ;  /* 0x0000005a5b59723e */ /* 0x000fe400000010ff */
[----:B------:R-:W-:Y:S02]  /*3ab0*/  ELECT P0, URZ, PT ;  /* 0x00000000003f782f */ /* 0x000fe40003800000 */
[----:B------:R-:W-:Y:S01]  /*3ac0*/  F2FP.BF16.F32.PACK_AB R90, R93, R92 ;  /* 0x0000005c5d5a723e */ /* 0x000fe200000010ff */
[----:B------:R-:W-:Y:S01]  /*3ad0*/  UMOV UR10, UR11 ;  /* 0x0000000b000a7c82 */ /* 0x000fe20008000000 */
[----:B------:R-:W-:Y:S02]  /*3ae0*/  F2FP.BF16.F32.PACK_AB R24, R25, R24 ;  /* 0x000000181918723e */ /* 0x000fe400000010ff */
[----:B----4-:R-:W-:Y:S02]  /*3af0*/  F2FP.BF16.F32.PACK_AB R4, R3, R4 ;  /* 0x000000040304723e */ /* 0x010fe400000010ff */
[----:B------:R-:W1:Y:S01]  /*3b00*/  S2R R3, SR_TID.X ;  /* 0x0000000000037919 */ /* 0x000e620000002100 */
[----:B------:R-:W-:-:S02]  /*3b10*/  F2FP.BF16.F32.PACK_AB R25, R27, R26 ;  /* 0x0000001a1b19723e */ /* 0x000fc400000010ff */
[----:B------:R-:W-:Y:S02]  /*3b20*/  F2FP.BF16.F32.PACK_AB R26, R29, R28 ;  /* 0x0000001c1d1a723e */ /* 0x000fe400000010ff */
[----:B------:R-:W-:Y:S02]  /*3b30*/  F2FP.BF16.F32.PACK_AB R5, R2, R5 ;  /* 0x000000050205723e */ /* 0x000fe400000010ff */
[----:B------:R-:W-:Y:S02]  /*3b40*/  F2FP.BF16.F32.PACK_AB R152, R153, R152 ;  /* 0x000000989998723e */ /* 0x000fe400000010ff */
[----:B------:R-:W-:Y:S02]  /*3b50*/  F2FP.BF16.F32.PACK_AB R153, R155, R154 ;  /* 0x0000009a9b99723e */ /* 0x000fe400000010ff */
[----:B------:R-:W-:Y:S02]  /*3b60*/  F2FP.BF16.F32.PACK_AB R184, R185, R184 ;  /* 0x000000b8b9b8723e */ /* 0x000fe400000010ff */
        /* <DEDUP_REMOVED lines=9> */
[----:B------:R-:W-:Y:S01]  /*3c00*/  F2FP.BF16.F32.PACK_AB R123, R127, R126 ;  /* 0x0000007e7f7b723e */ /* 0x000fe200000010ff */
[C---:B-1----:R-:W-:Y:S01]  /*3c10*/  IMAD.SHL.U32 R93, R3.reuse, 0x10, RZ ;  /* 0x00000010035d7824 */ /* 0x042fe200078e00ff */
[----:B------:R-:W-:Y:S02]  /*3c20*/  LOP3.LUT R2, R3, 0x7f, RZ, 0xc0, !PT ;  /* 0x0000007f03027812 */ /* 0x000fe400078ec0ff */
[----:B------:R-:W-:Y:S02]  /*3c30*/  F2FP.BF16.F32.PACK_AB R56, R57, R56 ;  /* 0x000000383938723e */ /* 0x000fe400000010ff */
[----:B------:R-:W-:-:S02]  /*3c40*/  ISETP.LT.U32.AND P0, PT, R2, 0x40, P0 ;  /* 0x000000400200780c */ /* 0x000fc40000701070 */
[----:B------:R-:W-:Y:S02]  /*3c50*/  F2FP.BF16.F32.PACK_AB R27, R31, R30 ;  /* 0x0000001e1f1b723e */ /* 0x000fe400000010ff */
[----:B------:R-:W-:Y:S02]  /*3c60*/  F2FP.BF16.F32.PACK_AB R57, R59, R58 ;  /* 0x0000003a3b39723e */ /* 0x000fe400000010ff */
[----:B------:R-:W-:Y:S02]  /*3c70*/  F2FP.BF16.F32.PACK_AB R58, R61, R60 ;  /* 0x0000003c3d3a723e */ /* 0x000fe400000010ff */
[----:B------:R-:W-:Y:S02]  /*3c80*/  F2FP.BF16.F32.PACK_AB R59, R63, R62 ;  /* 0x0000003e3f3b723e */ /* 0x000fe400000010ff */
[----:B------:R-:W-:Y:S02]  /*3c90*/  F2FP.BF16.F32.PACK_AB R6, R252, R6 ;  /* 0x00000006fc06723e */ /* 0x000fe400000010ff */
[----:B------:R-:W-:Y:S01]  /*3ca0*/  F2FP.BF16.F32.PACK_AB R7, R251, R7 ;  /* 0x00000007fb07723e */ /* 0x000fe200000010ff */
[----:B------:R-:W-:Y:S01]  /*3cb0*/  VOTEU.ANY UP0, P0 ;  /* 0x00000000003f7886 */ /* 0x000fe20000000100 */
[----:B------:R-:W-:Y:S01]  /*3cc0*/  F2FP.BF16.F32.PACK_AB R160, R161, R160 ;  /* 0x000000a0a1a0723e */ /* 0x000fe200000010ff */
[----:B------:R-:W-:Y:S01]  /*3cd0*/  VOTEU.ANY UP1, P0 ;  /* 0x00000000003f7886 */ /* 0x000fe20000020100 */
[----:B------:R-:W-:-:S02]  /*3ce0*/  F2FP.BF16.F32.PACK_AB R161, R163, R162 ;  /* 0x000000a2a3a1723e */ /* 0x000fc400000010ff */
[----:B------:R-:W-:Y:S01]  /*3cf0*/  F2FP.BF16.F32.PACK_AB R192, R193, R192 ;  /* 0x000000c0c1c0723e */ /* 0x000fe200000010ff */
[----:B------:R-:W-:Y:S01]  /*3d00*/  @UP0 UMOV UR6, UR30 ;  /* 0x0000001e00060c82 */ /* 0x000fe20008000000 */
[----:B------:R-:W-:Y:S01]  /*3d10*/  F2FP.BF16.F32.PACK_AB R162, R165, R164 ;  /* 0x000000a4a5a2723e */ /* 0x000fe200000010ff */
[----:B------:R-:W-:Y:S01]  /*3d20*/  @UP0 UMOV UR7, UR31 ;  /* 0x0000001f00070c82 */ /* 0x000fe20008000000 */
        /* <DEDUP_REMOVED lines=77> */
[----:B------:R-:W-:Y:S01]  /*4200*/  F2FP.BF16.F32.PACK_AB R227, R227, R0 ;  /* 0x00000000e3e3723e */ /* 0x000fe200000010ff */
[----:B------:R-:W-:Y:S01]  /*4210*/  IMAD.SHL.U32 R0, R3, 0x80, RZ ;  /* 0x0000008003007824 */ /* 0x000fe200078e00ff */
[----:B------:R-:W-:Y:S02]  /*4220*/  F2FP.BF16.F32.PACK_AB R144, R145, R144 ;  /* 0x000000909190723e */ /* 0x000fe400000010ff */
[----:B------:R-:W-:Y:S02]  /*4230*/  F2FP.BF16.F32.PACK_AB R114, R117, R116 ;  /* 0x000000747572723e */ /* 0x000fe400000010ff */
[----:B------:R-:W-:Y:S02]  /*4240*/  LOP3.LUT R0, R0, 0x780, RZ, 0xc0, !PT ;  /* 0x0000078000007812 */ /* 0x000fe400078ec0ff */
[----:B------:R-:W-:-:S02]  /*4250*/  F2FP.BF16.F32.PACK_AB R115, R119, R118 ;  /* 0x000000767773723e */ /* 0x000fc400000010ff */
[----:B------:R-:W-:Y:S01]  /*4260*/  LOP3.LUT R92, R0, 0x70, R93, 0xf8, !PT ;  /* 0x00000070005c7812 */ /* 0x000fe200078ef85d */
[----:B------:R-:W-:Y:S01]  /*4270*/  IMAD.SHL.U32 R0, R3, 0x40, RZ ;  /* 0x0000004003007824 */ /* 0x000fe200078e00ff */
[----:B------:R-:W-:Y:S02]  /*4280*/  F2FP.BF16.F32.PACK_AB R145, R147, R146 ;  /* 0x000000929391723e */ /* 0x000fe400000010ff */
[--C-:B------:R-:W-:Y:S02]  /*4290*/  LOP3.LUT R29, R92, 0x10, R3.reuse, 0x78, !PT ;  /* 0x000000105c1d7812 */ /* 0x100fe400078e7803 */
[----:B------:R-:W-:Y:S02]  /*42a0*/  SHF.R.U32.HI R3, RZ, 0x5, R3 ;  /* 0x00000005ff037819 */ /* 0x000fe40000011603 */
[----:B------:R-:W-:Y:S02]  /*42b0*/  LOP3.LUT R0, R29, 0x1800, R0, 0xf8, !PT ;  /* 0x000018001d007812 */ /* 0x000fe400078ef800 */
[----:B------:R-:W-:-:S02]  /*42c0*/  R2UR UR5, R3 ;  /* 0x00000000030572ca */ /* 0x000fc400000e0000 */
[C---:B------:R-:W-:Y:S01]  /*42d0*/  LOP3.LUT R3, R0.reuse, 0x20, RZ, 0x3c, !PT ;  /* 0x0000002000037812 */ /* 0x040fe200078e3cff */
[----:B------:R-:W-:Y:S01]  /*42e0*/  VIADD R2, R0, UR24 ;  /* 0x0000001800027c36 */ /* 0x000fe20008000000 */
[----:B------:R-:W-:Y:S01]  /*42f0*/  BAR.SYNC.DEFER_BLOCKING 0x0 ;  /* 0x0000000000007b1d */ /* 0x000fe20000010000 */
[----:B------:R-:W-:Y:S02]  /*4300*/  F2FP.BF16.F32.PACK_AB R48, R49, R48 ;  /* 0x000000303130723e */ /* 0x000fe400000010ff */
[----:B------:R-:W-:Y:S01]  /*4310*/  VIADD R3, R3, UR24 ;  /* 0x0000001803037c36 */ /* 0x000fe20008000000 */
[----:B------:R-:W-:Y:S02]  /*4320*/  F2FP.BF16.F32.PACK_AB R146, R149, R148 ;  /* 0x000000949592723e */ /* 0x000fe400000010ff */
[----:B------:R-:W-:Y:S02]  /*4330*/  F2FP.BF16.F32.PACK_AB R147, R151, R150 ;  /* 0x000000969793723e */ /* 0x000fe400000010ff */
[----:B------:R-:W-:Y:S01]  /*4340*/  F2FP.BF16.F32.PACK_AB R49, R51, R50 ;  /* 0x000000323331723e */ /* 0x000fe200000010ff */
[----:B------:R-:W-:Y:S01]  /*4350*/  ULOP3.LUT UR5, UR5, 0x1, URZ, 0xc0, !UPT ;  /* 0x0000000105057892 */ /* 0x000fe2000f8ec03f */
[----:B------:R-:W-:-:S02]  /*4360*/  F2FP.BF16.F32.PACK_AB R80, R81, R80 ;  /* 0x000000505150723e */ /* 0x000fc400000010ff */
[----:B------:R-:W-:Y:S01]  /*4370*/  F2FP.BF16.F32.PACK_AB R50, R53, R52 ;  /* 0x000000343532723e */ /* 0x000fe200000010ff */
[----:B------:R-:W-:Y:S01]  /*4380*/  ULEA UR9, UR5, UR15, 0x6 ;  /* 0x0000000f05097291 */ /* 0x000fe2000f8e303f */
[----:B------:R-:W-:Y:S01]  /*4390*/  F2FP.BF16.F32.PACK_AB R51, R55, R54 ;  /* 0x000000363733723e */ /* 0x000fe200000010ff */
[----:B------:R-:W-:Y:S01]  /*43a0*/  ULEA UR8, UR5, UR24, 0xf ;  /* 0x0000001805087291 */ /* 0x000fe2000f8e783f */
[----:B------:R-:W-:Y:S02]  /*43b0*/  F2FP.BF16.F32.PACK_AB R81, R83, R82 ;  /* 0x000000525351723e */ /* 0x000fe400000010ff */
[----:B--2---:R-:W-:Y:S01]  /*43c0*/  F2FP.BF16.F32.PACK_AB R82, R85, R84 ;  /* 0x000000545552723e */ /* 0x004fe200000010ff */
[----:B------:R1:W-:Y:S04]  /*43d0*/  STSM.16.M88.4 [R2], R8 ;  /* 0x0000000802007844 */ /* 0x0003e80000000200 */
[----:B------:R-:W-:Y:S04]  /*43e0*/  STSM.16.M88.4 [R2+0x8000], R20 ;  /* 0x0080001402007844 */ /* 0x000fe80000000200 */
[----:B------:R-:W-:Y:S04]  /*43f0*/  STSM.16.M88.4 [R2+0x2000], R152 ;  /* 0x0020009802007844 */ /* 0x000fe80000000200 */
[----:B------:R-:W-:Y:S04]  /*4400*/  STSM.16.M88.4 [R2+0xa000], R184 ;  /* 0x00a000b802007844 */ /* 0x000fe80000000200 */
[----:B------:R-:W-:Y:S01]  /*4410*/  STSM.16.M88.4 [R2+0x4000], R88 ;  /* 0x0040005802007844 */ /* 0x000fe20000000200 */
[----:B-1----:R-:W-:-:S02]  /*4420*/  LOP3.LUT R8, R0, 0x40, RZ, 0x3c, !PT ;  /* 0x0000004000087812 */ /* 0x002fc400078e3cff */
[----:B------:R-:W-:Y:S01]  /*4430*/  LOP3.LUT R0, R0, 0x60, RZ, 0x3c, !PT ;  /* 0x0000006000007812 */ /* 0x000fe200078e3cff */
[----:B------:R-:W-:Y:S02]  /*4440*/  STSM.16.M88.4 [R2+0xc000], R120 ;  /* 0x00c0007802007844 */ /* 0x000fe40000000200 */
[----:B------:R-:W-:Y:S02]  /*4450*/  VIADD R8, R8, UR24 ;  /* 0x0000001808087c36 */ /* 0x000fe40008000000 */
[----:B------:R-:W-:Y:S01]  /*4460*/  STSM.16.M88.4 [R2+0x6000], R24 ;  /* 0x0060001802007844 */ /* 0x000fe20000000200 */
[----:B------:R-:W-:-:S03]  /*4470*/  VIADD R0, R0, UR24 ;  /* 0x0000001800007c36 */ /* 0x000fc60008000000 */
[----:B------:R-:W-:Y:S01]  /*4480*/  STSM.16.M88.4 [R2+0xe000], R56 ;  /* 0x00e0003802007844 */ /* 0x000fe20000000200 */
[----:B---3--:R-:W-:-:S03]  /*4490*/  F2FP.BF16.F32.PACK_AB R83, R87, R86 ;  /* 0x000000565753723e */ /* 0x008fc600000010ff */
[----:B------:R-:W-:Y:S04]  /*44a0*/  STSM.16.M88.4 [R3], R4 ;  /* 0x0000000403007844 */ /* 0x000fe80000000200 */
[----:B------:R-:W-:Y:S04]  /*44b0*/  STSM.16.M88.4 [R3+0x8000], R216 ;  /* 0x008000d803007844 */ /* 0x000fe80000000200 */
[----:B------:R-:W-:Y:S04]  /*44c0*/  STSM.16.M88.4 [R3+0x2000], R160 ;  /* 0x002000a003007844 */ /* 0x000fe80000000200 */
[----:B------:R-:W-:Y:S04]  /*44d0*/  STSM.16.M88.4 [R3+0xa000], R192 ;  /* 0x00a000c003007844 */ /* 0x000fe80000000200 */
[----:B------:R-:W-:Y:S04]  /*44e0*/  STSM.16.M88.4 [R3+0x4000], R96 ;  /* 0x0040006003007844 */ /* 0x000fe80000000200 */
[----:B------:R-:W-:Y:S04]  /*44f0*/  STSM.16.M88.4 [R3+0xc000], R128 ;  /* 0x00c0008003007844 */ /* 0x000fe80000000200 */
[----:B------:R-:W-:Y:S04]  /*4500*/  STSM.16.M88.4 [R3+0x6000], R32 ;  /* 0x0060002003007844 */ /* 0x000fe80000000200 */
[----:B------:R-:W-:Y:S04]  /*4510*/  STSM.16.M88.4 [R3+0xe000], R64 ;  /* 0x00e0004003007844 */ /* 0x000fe80000000200 */
        /* <DEDUP_REMOVED lines=15> */
[----:B------:R-:W-:Y:S01]  /*4610*/  STSM.16.M88.4 [R0+0xe000], R80 ;  /* 0x00e0005000007844 */ /* 0x000fe20000000200 */
[----:B------:R1:W-:Y:S06]  /*4620*/  MEMBAR.ALL.CTA ;  /* 0x0000000000007992 */ /* 0x0003ec0000008000 */
[----:B-1----:R-:W1:Y:S02]  /*4630*/  FENCE.VIEW.ASYNC.S ;  /* 0x00000000000073c6 */ /* 0x002e640000000000 */
[----:B-1----:R-:W-:Y:S06]  /*4640*/  BAR.SYNC.DEFER_BLOCKING 0x0 ;  /* 0x0000000000007b1d */ /* 0x002fec0000010000 */
[----:B------:R1:W-:Y:S01]  /*4650*/  @UP1 UTMASTG.2D [UR8], [UR6] ;  /* 0x00000008060013b5 */ /* 0x0003e20008008000 */
[----:B------:R0:W-:Y:S01]  /*4660*/  UTMACMDFLUSH ;  /* 0x00000000000079b7 */ /* 0x0001e20000000000 */
[----:B------:R-:W-:-:S04]  /*4670*/  DEPBAR.LE SB0, 0x0 ;  /* 0x000080000000791a */ /* 0x000fc80000000000 */
[----:B------:R-:W-:Y:S06]  /*4680*/  BAR.SYNC.DEFER_BLOCKING 0x0 ;  /* 0x0000000000007b1d */ /* 0x000fec0000010000 */
[----:B-1----:R-:W-:Y:S05]  /*4690*/  EXIT ;  /* 0x000000000000794d */ /* 0x002fea0003800000 */
.L_x_48:
[----:B------:R-:W1:Y:S02]  /*46a0*/  SYNCS.PHASECHK.TRANS64.TRYWAIT P0, [UR18+0xc000], R0 ;  /* 0x00c00000ff0075a7 */ /* 0x000e640008000152 */
[----:B-1----:R-:W-:Y:S05]  /*46b0*/  @!P0 BRA `(.L_x_48) ;  /* 0xfffffffc00f88947 */ /* 0x002fea000383ffff */
[----:B------:R-:W-:Y:S05]  /*46c0*/  BRA `(.L_x_50) ;  /* 0xffffffe000cc7947 */ /* 0x000fea000383ffff */
.L_x_51:
[----:B------:R-:W-:-:S00]  /*46d0*/  BRA `(.L_x_51) ;  /* 0xfffffffc00fc7947 */ /* 0x000fc0000383ffff */
[----:B------:R-:W-:-:S00]  /*46e0*/  NOP ;  /* 0x0000000000007918 */ /* 0x000fc00000000000 */
        /* <DEDUP_REMOVED lines=9> */
.L_x_52:


//--------------------- .nv.shared.gluon_wgmma    --------------------------
	.section	.nv.shared.gluon_wgmma,"aw",@nobits
	.sectionflags	@""
	.align	16
	.zero		1024


//--------------------- .nv.shared.reserved.0     --------------------------
	.section	.nv.shared.reserved.0,"aw",@nobits
	.weak		__nv_reservedSMEM_offset_0_alias
	.size		__nv_reservedSMEM_offset_0_alias, 0, 0
	.other		__nv_reservedSMEM_offset_0_alias,@"STO_CUDA_RESERVED_SHARED STV_DEFAULT"
__nv_reservedSMEM_offset_0_alias:
	.zero		0


//--------------------- .nv.constant0.gluon_wgmma --------------------------
	.section	.nv.constant0.gluon_wgmma,"a",@progbits
	.sectionflags	@""
	.align	4
.nv.constant0.gluon_wgmma:
	.zero		608


//--------------------- SYMBOLS --------------------------

	.type		.nv.reservedSmem.offset0,@object
	.size		.nv.reservedSmem.offset0,0x4
